def gluon_wgmma(
    a_ptr,
    b_ptr,
    c_ptr,
    M,
    N,
    K,
    stride_am,
    stride_bk,
    stride_cm,
    BLOCK_M: gl.constexpr,
    BLOCK_N: gl.constexpr,
    BLOCK_K: gl.constexpr,
    DTYPE: gl.constexpr,
    A_LAYOUT: gl.constexpr,
    B_LAYOUT: gl.constexpr,
    C_LAYOUT: gl.constexpr,
    B_SHAPE: gl.constexpr,
    TRANS_B: gl.constexpr,
    NUM_BUFFERS: gl.constexpr,
    NUM_WARPS: gl.constexpr,
):
    a_desc = tma.make_tensor_descriptor(
        a_ptr, [M, K], [stride_am, 1], [BLOCK_M, BLOCK_K], A_LAYOUT
    )
    b_desc = tma.make_tensor_descriptor(
        b_ptr,
        [N, K] if TRANS_B else [K, N],
        [stride_bk, 1],
        B_SHAPE,
        B_LAYOUT,
    )
    c_desc = tma.make_tensor_descriptor(
        c_ptr, [M, N], [stride_cm, 1], [BLOCK_M, BLOCK_N], C_LAYOUT
    )

    a_bufs = gl.allocate_shared_memory(
        DTYPE, [NUM_BUFFERS, BLOCK_M, BLOCK_K], A_LAYOUT
    )
    b_bufs = gl.allocate_shared_memory(DTYPE, [NUM_BUFFERS] + B_SHAPE, B_LAYOUT)

    pid_m = gl.program_id(0)
    pid_n = gl.program_id(1)
    off_m = pid_m * BLOCK_M
    off_n = pid_n * BLOCK_N

    mma_layout: gl.constexpr = pick_wgmma_layout(DTYPE, BLOCK_M, BLOCK_N, NUM_WARPS)
    acc = warpgroup_mma_init(
        gl.zeros((BLOCK_M, BLOCK_N), dtype=gl.float32, layout=mma_layout)
    )

    bars = gl.allocate_shared_memory(
        gl.int64, [NUM_BUFFERS, 1], mbarrier.MBarrierLayout()
    )
    for i in gl.static_range(NUM_BUFFERS):
        mbarrier.init(bars.index(i), count=1)
    idx = 0
    phase = 0

    for k in range(0, K, BLOCK_K):
        a = a_bufs.index(idx)
        b = b_bufs.index(idx)
        bar = bars.index(idx)
        mbarrier.expect(bar, a_desc.block_type.nbytes + b_desc.block_type.nbytes)
        tma.async_copy_global_to_shared(a_desc, [off_m, k], bar, a)
        tma.async_copy_global_to_shared(
            b_desc, [off_n, k] if TRANS_B else [k, off_n], bar, b
        )
        mbarrier.wait(bar, phase=phase)

        if TRANS_B:
            b = b.permute((1, 0))
        acc = warpgroup_mma_wait(num_outstanding=0, deps=(acc,))
        acc = warpgroup_mma(a, b, acc, is_async=True)

        idx += 1
        if idx == NUM_BUFFERS:
            idx = 0
            phase ^= 1

    acc = warpgroup_mma_wait(num_outstanding=0, deps=(acc,))
    for i in gl.static_range(NUM_BUFFERS):
        mbarrier.invalidate(bars.index(i))

    c_smem = gl.allocate_shared_memory(DTYPE, [BLOCK_M, BLOCK_N], C_LAYOUT)
    c_smem.store(acc.to(DTYPE))
    fence_async_shared()
    tma.async_copy_shared_to_global(c_desc, [off_m, off_n], c_smem)
    tma.store_wait(pendings=0)

# config = {"BLOCK_K": 64, "BLOCK_M": 64, "BLOCK_N": 64, "arch": "sm_90", "dtype": "fp16", "num_buffers": 4, "num_warps": 8, "trans_b": 1}
# arch = sm_90


// ===== COMPILED SASS (sm_90a) =====

	.target	sm_90a

	.elftype	@"ET_EXEC"


//--------------------- .note.nv.tkinfo           --------------------------
	.section	.note.nv.tkinfo,"",@"SHT_NOTE"
	.sectionflags	@"SHF_NOTE_NV_TKINFO"
	.tkinfo
        /*0018*/ 	.word	0x00000002
        /*0030*/ 	.string	""
        /*0030*/ 	.string	"ptxas"
        /*0030*/ 	.string	"Cuda compilation tools, release 13.0, V13.0.88"
        /*0030*/ 	.string	"Build cuda_13.0.r13.0/compiler.36424714_0"
        /*0030*/ 	.string	"-v  -suppress-debug-info  -lineinfo  -arch sm_90a "



//--------------------- .note.nv.cuinfo           --------------------------
	.section	.note.nv.cuinfo,"",@"SHT_NOTE"
	.sectionflags	@"SHF_NOTE_NV_CUINFO"
        /*0018*/ 	.short	0x0002
        /*001a*/ 	.short	0x005a
        /*001c*/ 	.short	0x0082
	.zero		2


//--------------------- .nv.info                  --------------------------
	.section	.nv.info,"",@"SHT_CUDA_INFO"
	.align	4


	//----- nvinfo : EIATTR_REGCOUNT
	.align		4
        /*0000*/ 	.byte	0x04, 0x2f
        /*0002*/ 	.short	(.L_1 - .L_0)
	.align		4
.L_0:
        /*0004*/ 	.word	index@(gluon_wgmma)
        /*0008*/ 	.word	0x0000002a


	//----- nvinfo : EIATTR_FRAME_SIZE
	.align		4
.L_1:
        /*000c*/ 	.byte	0x04, 0x11
        /*000e*/ 	.short	(.L_3 - .L_2)
	.align		4
.L_2:
        /*0010*/ 	.word	index@(gluon_wgmma)
        /*0014*/ 	.word	0x00000000


	//----- nvinfo : EIATTR_MIN_STACK_SIZE
	.align		4
.L_3:
        /*0018*/ 	.byte	0x04, 0x12
        /*001a*/ 	.short	(.L_5 - .L_4)
	.align		4
.L_4:
        /*001c*/ 	.word	index@(gluon_wgmma)
        /*0020*/ 	.word	0x00000000
.L_5:


//--------------------- .nv.compat                --------------------------
	.section	.nv.compat,"",@"SHT_CUDA_COMPAT_INFO"
	.align	4
        /*0000*/ 	.byte	0x02, 0x09, 0x01, 0x00, 0x02, 0x02, 0x04, 0x00, 0x02, 0x05, 0x05, 0x00, 0x03, 0x07, 0x01, 0x01
        /*0010*/ 	.byte	0x02, 0x03, 0x03, 0x00, 0x02, 0x06, 0x01, 0x00, 0x04, 0x0b, 0x08, 0x00, 0x00, 0x00, 0x00, 0x00
        /*0020*/ 	.byte	0x00, 0x00, 0x00, 0x00


//--------------------- .nv.info.gluon_wgmma      --------------------------
	.section	.nv.info.gluon_wgmma,"",@"SHT_CUDA_INFO"
	.sectionflags	@""
	.align	4


	//----- nvinfo : EIATTR_CUDA_API_VERSION
	.align		4
        /*0000*/ 	.byte	0x04, 0x37
        /*0002*/ 	.short	(.L_7 - .L_6)
.L_6:
        /*0004*/ 	.word	0x00000082


	//----- nvinfo : EIATTR_KPARAM_INFO
	.align		4
.L_7:
        /*0008*/ 	.byte	0x04, 0x17
        /*000a*/ 	.short	(.L_9 - .L_8)
.L_8:
        /*000c*/ 	.word	0x00000000
        /*0010*/ 	.short	0x000a
        /*0012*/ 	.short	0x0048
        /*0014*/ 	.byte	0x00, 0xf4, 0x21, 0x00


	//----- nvinfo : EIATTR_KPARAM_INFO
	.align		4
.L_9:
        /*0018*/ 	.byte	0x04, 0x17
        /*001a*/ 	.short	(.L_11 - .L_10)
.L_10:
        /*001c*/ 	.word	0x00000000
        /*0020*/ 	.short	0x0009
        /*0022*/ 	.short	0x0040
        /*0024*/ 	.byte	0x00, 0xf4, 0x21, 0x00


	//----- nvinfo : EIATTR_KPARAM_INFO
	.align		4
.L_11:
        /*0028*/ 	.byte	0x04, 0x17
        /*002a*/ 	.short	(.L_13 - .L_12)
.L_12:
        /*002c*/ 	.word	0x00000000
        /*0030*/ 	.short	0x0008
        /*0032*/ 	.short	0x0038
        /*0034*/ 	.byte	0x00, 0xf0, 0x21, 0x00


	//----- nvinfo : EIATTR_KPARAM_INFO
	.align		4
.L_13:
        /*0038*/ 	.byte	0x04, 0x17
        /*003a*/ 	.short	(.L_15 - .L_14)
.L_14:
        /*003c*/ 	.word	0x00000000
        /*0040*/ 	.short	0x0007
        /*0042*/ 	.short	0x0030
        /*0044*/ 	.byte	0x00, 0xf0, 0x21, 0x00


	//----- nvinfo : EIATTR_KPARAM_INFO
	.align		4
.L_15:
        /*0048*/ 	.byte	0x04, 0x17
        /*004a*/ 	.short	(.L_17 - .L_16)
.L_16:
        /*004c*/ 	.word	0x00000000
        /*0050*/ 	.short	0x0006
        /*0052*/ 	.short	0x0028
        /*0054*/ 	.byte	0x00, 0xf0, 0x21, 0x00


	//----- nvinfo : EIATTR_KPARAM_INFO
	.align		4
.L_17:
        /*0058*/ 	.byte	0x04, 0x17
        /*005a*/ 	.short	(.L_19 - .L_18)
.L_18:
        /*005c*/ 	.word	0x00000000
        /*0060*/ 	.short	0x0005
        /*0062*/ 	.short	0x0020
        /*0064*/ 	.byte	0x00, 0xf0, 0x11, 0x00


	//----- nvinfo : EIATTR_KPARAM_INFO
	.align		4
.L_19:
        /*0068*/ 	.byte	0x04, 0x17
        /*006a*/ 	.short	(.L_21 - .L_20)
.L_20:
        /*006c*/ 	.word	0x00000000
        /*0070*/ 	.short	0x0004
        /*0072*/ 	.short	0x001c
        /*0074*/ 	.byte	0x00, 0xf0, 0x11, 0x00


	//----- nvinfo : EIATTR_KPARAM_INFO
	.align		4
.L_21:
        /*0078*/ 	.byte	0x04, 0x17
        /*007a*/ 	.short	(.L_23 - .L_22)
.L_22:
        /*007c*/ 	.word	0x00000000
        /*0080*/ 	.short	0x0003
        /*0082*/ 	.short	0x0018
        /*0084*/ 	.byte	0x00, 0xf0, 0x11, 0x00


	//----- nvinfo : EIATTR_KPARAM_INFO
	.align		4
.L_23:
        /*0088*/ 	.byte	0x04, 0x17
        /*008a*/ 	.short	(.L_25 - .L_24)
.L_24:
        /*008c*/ 	.word	0x00000000
        /*0090*/ 	.short	0x0002
        /*0092*/ 	.short	0x0010
        /*0094*/ 	.byte	0x00, 0xf4, 0x21, 0x00


	//----- nvinfo : EIATTR_KPARAM_INFO
	.align		4
.L_25:
        /*0098*/ 	.byte	0x04, 0x17
        /*009a*/ 	.short	(.L_27 - .L_26)
.L_26:
        /*009c*/ 	.word	0x00000000
        /*00a0*/ 	.short	0x0001
        /*00a2*/ 	.short	0x0008
        /*00a4*/ 	.byte	0x00, 0xf4, 0x21, 0x00


	//----- nvinfo : EIATTR_KPARAM_INFO
	.align		4
.L_27:
        /*00a8*/ 	.byte	0x04, 0x17
        /*00aa*/ 	.short	(.L_29 - .L_28)
.L_28:
        /*00ac*/ 	.word	0x00000000
        /*00b0*/ 	.short	0x0000
        /*00b2*/ 	.short	0x0000
        /*00b4*/ 	.byte	0x00, 0xf4, 0x21, 0x00


	//----- nvinfo : EIATTR_SPARSE_MMA_MASK
	.align		4
.L_29:
        /*00b8*/ 	.byte	0x03, 0x50
        /*00ba*/ 	.short	0x0000


	//----- nvinfo : EIATTR_MAXREG_COUNT
	.align		4
        /*00bc*/ 	.byte	0x03, 0x1b
        /*00be*/ 	.short	0x00ff


	//----- nvinfo : EIATTR_NUM_BARRIERS
	.align		4
        /*00c0*/ 	.byte	0x02, 0x4c
        /*00c2*/ 	.byte	0x01
	.zero		1


	//----- nvinfo : EIATTR_MERCURY_ISA_VERSION
	.align		4
        /*00c4*/ 	.byte	0x03, 0x5f
        /*00c6*/ 	.short	0x0101


	//----- nvinfo : EIATTR_INT_WARP_WIDE_INSTR_OFFSETS
	.align		4
        /*00c8*/ 	.byte	0x04, 0x31
        /*00ca*/ 	.short	(.L_31 - .L_30)


	//   ....[0]....
.L_30:
        /*00cc*/ 	.word	0x00001300


	//   ....[1]....
        /*00d0*/ 	.word	0x00001320


	//   ....[2]....
        /*00d4*/ 	.word	0x00001330


	//   ....[3]....
        /*00d8*/ 	.word	0x00001340


	//   ....[4]....
        /*00dc*/ 	.word	0x00001450


	//   ....[5]....
        /*00e0*/ 	.word	0x000016d0


	//   ....[6]....
        /*00e4*/ 	.word	0x000016e0


	//   ....[7]....
        /*00e8*/ 	.word	0x00001760


	//   ....[8]....
        /*00ec*/ 	.word	0x00001770


	//   ....[9]....
        /*00f0*/ 	.word	0x00001bd0


	//   ....[10]....
        /*00f4*/ 	.word	0x00001be0


	//----- nvinfo : EIATTR_COOP_GROUP_MASK_REGIDS
	.align		4
.L_31:
        /*00f8*/ 	.byte	0x04, 0x29
        /*00fa*/ 	.short	(.L_33 - .L_32)


	//   ....[0]....
.L_32:
        /*00fc*/ 	.word	0xffffffff


	//   ....[1]....
        /*0100*/ 	.word	0xffffffff


	//   ....[2]....
        /*0104*/ 	.word	0xffffffff


	//----- nvinfo : EIATTR_COOP_GROUP_INSTR_OFFSETS
	.align		4
.L_33:
        /*0108*/ 	.byte	0x04, 0x28
        /*010a*/ 	.short	(.L_35 - .L_34)


	//   ....[0]....
.L_34:
        /*010c*/ 	.word	0x00000150


	//   ....[1]....
        /*0110*/ 	.word	0x00000710


	//   ....[2]....
        /*0114*/ 	.word	0x00000d00


	//----- nvinfo : EIATTR_MBARRIER_INSTR_OFFSETS
	.align		4
.L_35:
        /*0118*/ 	.byte	0x04, 0x39
        /*011a*/ 	.short	(.L_37 - .L_36)


	//   ....[0]....
.L_36:
        /*011c*/ 	.word	0x00001480
        /*0120*/ 	.word	0x000000ff
        /*0124*/ 	.word	0x00010000
        /*0128*/ 	.short	0x0100
        /*012a*/ 	.byte	0x10
	.zero		1


	//   ....[1]....
        /*012c*/ 	.word	0x000014a0
        /*0130*/ 	.word	0x000000ff
        /*0134*/ 	.word	0x00010008
        /*0138*/ 	.short	0x0100
        /*013a*/ 	.byte	0x10
	.zero		1


	//   ....[2]....
        /*013c*/ 	.word	0x000014d0
        /*0140*/ 	.word	0x000000ff
        /*0144*/ 	.word	0x00010010
        /*0148*/ 	.short	0x0100
        /*014a*/ 	.byte	0x10
	.zero		1


	//   ....[3]....
        /*014c*/ 	.word	0x000014f0
        /*0150*/ 	.word	0x000000ff
        /*0154*/ 	.word	0x00010018
        /*0158*/ 	.short	0x0100
        /*015a*/ 	.byte	0x10
	.zero		1


	//   ....[4]....
        /*015c*/ 	.word	0x00001840
        /*0160*/ 	.word	0x000000ff
        /*0164*/ 	.word	0x00010000
        /*0168*/ 	.short	0x010a
        /*016a*/ 	.byte	0x20
	.zero		1


	//   ....[5]....
        /*016c*/ 	.word	0x00001b10
        /*0170*/ 	.word	0x000000ff
        /*0174*/ 	.word	0x00010000
        /*0178*/ 	.short	0x0108
        /*017a*/ 	.byte	0x10
	.zero		1


	//   ....[6]....
        /*017c*/ 	.word	0x00001bb0
        /*0180*/ 	.word	0x000000ff
        /*0184*/ 	.word	0x00010008
        /*0188*/ 	.short	0x0108
        /*018a*/ 	.byte	0x10
	.zero		1


	//   ....[7]....
        /*018c*/ 	.word	0x00001c10
        /*0190*/ 	.word	0x000000ff
        /*0194*/ 	.word	0x00010010
        /*0198*/ 	.short	0x0108
        /*019a*/ 	.byte	0x10
	.zero		1


	//   ....[8]....
        /*019c*/ 	.word	0x00001c30
        /*01a0*/ 	.word	0x000000ff
        /*01a4*/ 	.word	0x00010018
        /*01a8*/ 	.short	0x0108
        /*01aa*/ 	.byte	0x10
	.zero		1


	//   ....[9]....
        /*01ac*/ 	.word	0x00001ce0
        /*01b0*/ 	.word	0x000000ff
        /*01b4*/ 	.word	0x00010000
        /*01b8*/ 	.short	0x010a
        /*01ba*/ 	.byte	0x20
	.zero		1


	//----- nvinfo : EIATTR_NUM_MBARRIERS
	.align		4
.L_37:
        /*01bc*/ 	.byte	0x03, 0x38
        /*01be*/ 	.short	0x0004


	//----- nvinfo : EIATTR_EXIT_INSTR_OFFSETS
	.align		4
        /*01c0*/ 	.byte	0x04, 0x1c
        /*01c2*/ 	.short	(.L_39 - .L_38)


	//   ....[0]....
.L_38:
        /*01c4*/ 	.word	0x00001cd0


	//----- nvinfo : EIATTR_REQNTID
	.align		4
.L_39:
        /*01c8*/ 	.byte	0x04, 0x10
        /*01ca*/ 	.short	(.L_41 - .L_40)
.L_40:
        /*01cc*/ 	.word	0x00000100
        /*01d0*/ 	.word	0x00000001
        /*01d4*/ 	.word	0x00000001


	//----- nvinfo : EIATTR_CRS_STACK_SIZE
	.align		4
.L_41:
        /*01d8*/ 	.byte	0x04, 0x1e
        /*01da*/ 	.short	(.L_43 - .L_42)
.L_42:
        /*01dc*/ 	.word	0x00000000


	//----- nvinfo : EIATTR_CBANK_PARAM_SIZE
	.align		4
.L_43:
        /*01e0*/ 	.byte	0x03, 0x19
        /*01e2*/ 	.short	0x0050


	//----- nvinfo : EIATTR_PARAM_CBANK
	.align		4
        /*01e4*/ 	.byte	0x04, 0x0a
        /*01e6*/ 	.short	(.L_45 - .L_44)
	.align		4
.L_44:
        /*01e8*/ 	.word	index@(.nv.constant0.gluon_wgmma)
        /*01ec*/ 	.short	0x0210
        /*01ee*/ 	.short	0x0050


	//----- nvinfo : EIATTR_SW_WAR
	.align		4
.L_45:
        /*01f0*/ 	.byte	0x04, 0x36
        /*01f2*/ 	.short	(.L_47 - .L_46)
.L_46:
        /*01f4*/ 	.word	0x00000008
.L_47:


//--------------------- .nv.callgraph             --------------------------
	.section	.nv.callgraph,"",@"SHT_CUDA_CALLGRAPH"
	.align	4
	.sectionentsize	8
	.align		4
        /*0000*/ 	.word	0x00000000
	.align		4
        /*0004*/ 	.word	0xffffffff
	.align		4
        /*0008*/ 	.word	0x00000000
	.align		4
        /*000c*/ 	.word	0xfffffffe
	.align		4
        /*0010*/ 	.word	0x00000000
	.align		4
        /*0014*/ 	.word	0xfffffffd
	.align		4
        /*0018*/ 	.word	0x00000000
	.align		4
        /*001c*/ 	.word	0xfffffffc


//--------------------- .text.gluon_wgmma         --------------------------
	.section	.text.gluon_wgmma,"ax",@progbits
	.align	128
        .global         gluon_wgmma
        .type           gluon_wgmma,@function
        .size           gluon_wgmma,(.L_x_52 - gluon_wgmma)
        .other          gluon_wgmma,@"STO_CUDA_ENTRY STV_DEFAULT"
gluon_wgmma:
.text.gluon_wgmma:
[----:B------:R-:W-:Y:S01]  /*0000*/  LDC R1, c[0x0][0x28] ;  /* 0x00000a00ff017b82 */ /* 0x000fe20000000800 */
[----:B------:R-:W1:Y:S07]  /*0010*/  S2R R0, SR_TID.X ;  /* 0x0000000000007919 */ /* 0x000e6e0000002100 */
[----:B------:R-:W2:Y:S01]  /*0020*/  S2UR UR4, SR_CgaCtaId ;  /* 0x00000000000479c3 */ /* 0x000ea20000008800 */
[----:B------:R-:W-:Y:S01]  /*0030*/  UMOV UR16, 0x400 ;  /* 0x0000040000107882 */ /* 0x000fe20000000000 */
[----:B------:R-:W-:Y:S01]  /*0040*/  ULDC UR6, c[0x0][0xc] ;  /* 0x0000030000067ab9 */ /* 0x000fe20000000800 */
[----:B------:R-:W-:Y:S01]  /*0050*/  ULDC.64 UR28, c[0x0][0x250] ;  /* 0x00009400001c7ab9 */ /* 0x000fe20000000a00 */
[----:B------:R-:W-:Y:S04]  /*0060*/  BSSY B0, `(.L_x_0) ;  /* 0x000001f000007945 */ /* 0x000fe80003800000 */
[----:B------:R-:W3:Y:S08]  /*0070*/  LDC R2, c[0x0][0x228] ;  /* 0x00008a00ff027b82 */ /* 0x000ef00000000800 */
[----:B------:R-:W4:Y:S08]  /*0080*/  LDC R7, c[0x0][0x230] ;  /* 0x00008c00ff077b82 */ /* 0x000f300000000800 */
[----:B------:R-:W-:Y:S01]  /*0090*/  S2UR UR25, SR_CTAID.Y ;  /* 0x00000000001979c3 */ /* 0x000fe20000002600 */
[----:B--2---:R-:W-:-:S03]  /*00a0*/  ULEA UR16, UR4, UR16, 0x18 ;  /* 0x0000001004107291 */ /* 0x004fc6000f8ec03f */
[----:B------:R-:W-:Y:S01]  /*00b0*/  ULDC UR4, c[0x0][0x10] ;  /* 0x0000040000047ab9 */ /* 0x000fe20000000800 */
[----:B-1----:R-:W-:-:S03]  /*00c0*/  LOP3.LUT R6, R0, 0xff, RZ, 0xc0, !PT ;  /* 0x000000ff00067812 */ /* 0x002fc600078ec0ff */
[----:B------:R-:W1:Y:S01]  /*00d0*/  S2UR UR5, SR_CTAID.Z ;  /* 0x00000000000579c3 */ /* 0x000e620000002700 */
[----:B---3--:R-:W-:Y:S01]  /*00e0*/  VIADD R2, R2, 0xffffffff ;  /* 0xffffffff02027836 */ /* 0x008fe20000000000 */
[C---:B------:R-:W-:Y:S02]  /*00f0*/  ISETP.GE.U32.AND P0, PT, R6.reuse, 0x20, PT ;  /* 0x000000200600780c */ /* 0x040fe40003f06070 */
[C---:B------:R-:W-:Y:S02]  /*0100*/  ISETP.NE.U32.AND P2, PT, R6.reuse, RZ, PT ;  /* 0x000000ff0600720c */ /* 0x040fe40003f45070 */
[----:B------:R-:W-:Y:S02]  /*0110*/  LEA R8, R6, UR16, 0x2 ;  /* 0x0000001006087c11 */ /* 0x000fe4000f8e10ff */
[----:B------:R-:W2:Y:S01]  /*0120*/  S2UR UR36, SR_CTAID.X ;  /* 0x00000000002479c3 */ /* 0x000ea20000002500 */
[----:B----4-:R-:W-:-:S06]  /*0130*/  VIADD R11, R7, 0xffffffff ;  /* 0xffffffff070b7836 */ /* 0x010fcc0000000000 */
[----:B------:R3:W-:Y:S01]  /*0140*/  @!P0 STS [R8], RZ ;  /* 0x000000ff08008388 */ /* 0x0007e20000000800 */
[----:B------:R-:W-:-:S03]  /*0150*/  NOP ;  /* 0x0000000000007918 */ /* 0x000fc60000000000 */
[----:B------:R3:W-:Y:S01]  /*0160*/  @!P2 STS [UR16+0x24], R2 ;  /* 0x00002402ff00a988 */ /* 0x0007e20008000810 */
[----:B-1----:R-:W-:-:S03]  /*0170*/  UIMAD UR4, UR5, UR4, UR25 ;  /* 0x00000004050472a4 */ /* 0x002fc6000f8e0219 */
[----:B------:R3:W-:Y:S01]  /*0180*/  @!P2 STS [UR16+0x20], R11 ;  /* 0x0000200bff00a988 */ /* 0x0007e20008000810 */
[----:B--2---:R-:W-:-:S04]  /*0190*/  UIMAD UR4, UR4, UR6, UR36 ;  /* 0x00000006040472a4 */ /* 0x004fc8000f8e0224 */
[----:B------:R-:W-:-:S03]  /*01a0*/  UIMAD UR5, UR4, 0x180, URZ ;  /* 0x00000180040578a4 */ /* 0x000fc6000f8e023f */
[----:B------:R-:W-:Y:S01]  /*01b0*/  UMOV UR4, URZ ;  /* 0x0000003f00047c82 */ /* 0x000fe20008000000 */
[----:B------:R-:W-:-:S04]  /*01c0*/  UIADD3 UR24, UP0, UR5, UR28, URZ ;  /* 0x0000001c05187290 */ /* 0x000fc8000ff1e03f */
[----:B------:R-:W-:Y:S01]  /*01d0*/  ULEA.HI.X.SX32 UR19, UR5, UR29, 0x1, UP0 ;  /* 0x0000001d05137291 */ /* 0x000fe200080f0e3f */
[----:B---3--:R-:W-:Y:S11]  /*01e0*/  @P2 BRA `(.L_x_1) ;  /* 0x0000000000182947 */ /* 0x008ff60003800000 */
[----:B------:R-:W1:Y:S01]  /*01f0*/  LDS R3, [UR16+0x8] ;  /* 0x00000810ff037984 */ /* 0x000e620008000800 */
[----:B------:R-:W2:Y:S01]  /*0200*/  LDC.64 R12, c[0x0][0x210] ;  /* 0x00008400ff0c7b82 */ /* 0x000ea20000000a00 */
[----:B------:R-:W-:Y:S02]  /*0210*/  IMAD.MOV.U32 R4, RZ, RZ, 0x70 ;  /* 0x00000070ff047424 */ /* 0x000fe400078e00ff */
[----:B--2---:R2:W-:Y:S03]  /*0220*/  STS.64 [UR16], R12 ;  /* 0x0000000cff007988 */ /* 0x0045e60008000a10 */
[----:B-1----:R-:W-:-:S05]  /*0230*/  LOP3.LUT R3, R3, 0x10, R4, 0xd8, !PT ;  /* 0x0000001003037812 */ /* 0x002fca00078ed804 */
[----:B------:R2:W-:Y:S02]  /*0240*/  STS [UR16+0x8], R3 ;  /* 0x00000803ff007988 */ /* 0x0005e40008000810 */
.L_x_1:
[----:B------:R-:W-:Y:S05]  /*0250*/  BSYNC B0 ;  /* 0x0000000000007941 */ /* 0x000fea0003800000 */
.L_x_0:
[----:B------:R-:W-:Y:S04]  /*0260*/  BSSY B0, `(.L_x_2) ;  /* 0x000000a000007945 */ /* 0x000fe80003800000 */
[----:B------:R-:W-:Y:S05]  /*0270*/  @P2 BRA `(.L_x_3) ;  /* 0x0000000000202947 */ /* 0x000fea0003800000 */
[----:B--2---:R-:W1:Y:S01]  /*0280*/  LDS R3, [UR16+0x34] ;  /* 0x00003410ff037984 */ /* 0x004e620008000800 */
[----:B------:R-:W-:Y:S02]  /*0290*/  IMAD.MOV.U32 R4, RZ, RZ, 0x3f000000 ;  /* 0x3f000000ff047424 */ /* 0x000fe400078e00ff */
[----:B------:R-:W-:Y:S01]  /*02a0*/  @!P2 IMAD.MOV.U32 R5, RZ, RZ, 0x3f ;  /* 0x0000003fff05a424 */ /* 0x000fe200078e00ff */
[----:B------:R-:W2:Y:S02]  /*02b0*/  @!P2 LDS R10, [UR16+0x38] ;  /* 0x00003810ff0aa984 */ /* 0x000ea40008000800 */
[----:B-1----:R-:W-:Y:S02]  /*02c0*/  LOP3.LUT R3, R3, 0xff000000, R4, 0xb8, !PT ;  /* 0xff00000003037812 */ /* 0x002fe400078eb804 */
[----:B--2---:R-:W-:-:S03]  /*02d0*/  @!P2 LOP3.LUT R4, R10, 0xff, R5, 0xb8, !PT ;  /* 0x000000ff0a04a812 */ /* 0x004fc600078eb805 */
[----:B------:R1:W-:Y:S04]  /*02e0*/  STS [UR16+0x34], R3 ;  /* 0x00003403ff007988 */ /* 0x0003e80008000810 */
[----:B------:R1:W-:Y:S02]  /*02f0*/  @!P2 STS [UR16+0x38], R4 ;  /* 0x00003804ff00a988 */ /* 0x0003e40008000810 */
.L_x_3:
[----:B------:R-:W-:Y:S05]  /*0300*/  BSYNC B0 ;  /* 0x0000000000007941 */ /* 0x000fea0003800000 */
.L_x_2:
[----:B------:R-:W-:Y:S04]  /*0310*/  BSSY B0, `(.L_x_4) ;  /* 0x000000e000007945 */ /* 0x000fe80003800000 */
[----:B------:R-:W-:Y:S05]  /*0320*/  @P2 BRA `(.L_x_5) ;  /* 0x0000000000302947 */ /* 0x000fea0003800000 */
[----:B-1----:R-:W1:Y:S01]  /*0330*/  LDS R4, [UR16+0x34] ;  /* 0x00003410ff047984 */ /* 0x002e620008000800 */
[----:B--2---:R-:W2:Y:S03]  /*0340*/  LDC.64 R12, c[0x0][0x238] ;  /* 0x00008e00ff0c7b82 */ /* 0x004ea60000000a00 */
[----:B------:R-:W3:Y:S01]  /*0350*/  LDS R3, [UR16+0x1c] ;  /* 0x00001c10ff037984 */ /* 0x000ee20008000800 */
[C---:B--2---:R-:W-:Y:S01]  /*0360*/  SHF.L.U64.HI R10, R12.reuse, 0x1, R13 ;  /* 0x000000010c0a7819 */ /* 0x044fe2000001020d */
[----:B------:R-:W-:-:S03]  /*0370*/  IMAD.SHL.U32 R5, R12, 0x2, RZ ;  /* 0x000000020c057824 */ /* 0x000fc600078e00ff */
[--C-:B------:R-:W-:Y:S02]  /*0380*/  SHF.R.U32.HI R12, RZ, 0x4, R10.reuse ;  /* 0x00000004ff0c7819 */ /* 0x100fe4000001160a */
[----:B------:R-:W-:-:S05]  /*0390*/  SHF.R.U64 R5, R5, 0x4, R10 ;  /* 0x0000000405057819 */ /* 0x000fca000000120a */
[----:B------:R4:W-:Y:S01]  /*03a0*/  STS [UR16+0xc], R5 ;  /* 0x00000c05ff007988 */ /* 0x0009e20008000810 */
[----:B-1----:R-:W-:Y:S02]  /*03b0*/  LOP3.LUT R4, R4, 0x7, RZ, 0xb8, !PT ;  /* 0x0000000704047812 */ /* 0x002fe400078eb8ff */
[----:B---3--:R-:W-:-:S03]  /*03c0*/  LOP3.LUT R3, R3, 0xf, R12, 0xb8, !PT ;  /* 0x0000000f03037812 */ /* 0x008fc600078eb80c */
[----:B------:R4:W-:Y:S04]  /*03d0*/  STS [UR16+0x34], R4 ;  /* 0x00003404ff007988 */ /* 0x0009e80008000810 */
[----:B------:R4:W-:Y:S02]  /*03e0*/  STS [UR16+0x1c], R3 ;  /* 0x00001c03ff007988 */ /* 0x0009e40008000810 */
.L_x_5:
[----:B------:R-:W-:Y:S05]  /*03f0*/  BSYNC B0 ;  /* 0x0000000000007941 */ /* 0x000fea0003800000 */
.L_x_4:
[----:B------:R-:W-:Y:S04]  /*0400*/  BSSY B1, `(.L_x_6) ;  /* 0x000001a000017945 */ /* 0x000fe80003800000 */
[----:B------:R-:W-:Y:S04]  /*0410*/  BSSY B0, `(.L_x_7) ;  /* 0x0000015000007945 */ /* 0x000fe80003800000 */
[----:B------:R-:W-:Y:S05]  /*0420*/  @P2 BRA `(.L_x_8) ;  /* 0x0000000000202947 */ /* 0x000fea0003800000 */
[----:B-12-4-:R-:W1:Y:S02]  /*0430*/  LDS R3, [UR16+0x34] ;  /* 0x00003410ff037984 */ /* 0x016e640008000800 */
[----:B-1----:R-:W-:-:S05]  /*0440*/  LOP3.LUT R3, R3, 0x38, RZ, 0xb8, !PT ;  /* 0x0000003803037812 */ /* 0x002fca00078eb8ff */
[----:B------:R1:W-:Y:S01]  /*0450*/  STS [UR16+0x34], R3 ;  /* 0x00003403ff007988 */ /* 0x0003e20008000810 */
[----:B------:R-:W-:Y:S05]  /*0460*/  @P2 BRA `(.L_x_9) ;  /* 0x0000000000202947 */ /* 0x000fea0003800000 */
[----:B-1----:R-:W1:Y:S01]  /*0470*/  LDS R3, [UR16+0x8] ;  /* 0x00000810ff037984 */ /* 0x002e620008000800 */
[----:B------:R-:W-:-:S05]  /*0480*/  IMAD.MOV.U32 R4, RZ, RZ, 0x780 ;  /* 0x00000780ff047424 */ /* 0x000fca00078e00ff */
[----:B-1----:R-:W-:-:S05]  /*0490*/  LOP3.LUT R3, R3, 0x300, R4, 0xd8, !PT ;  /* 0x0000030003037812 */ /* 0x002fca00078ed804 */
[----:B------:R3:W-:Y:S02]  /*04a0*/  STS [UR16+0x8], R3 ;  /* 0x00000803ff007988 */ /* 0x0007e40008000810 */
.L_x_8:
[----:B------:R-:W-:Y:S05]  /*04b0*/  @P2 BRA `(.L_x_10) ;  /* 0x0000000000282947 */ /* 0x000fea0003800000 */
[----:B-1234-:R-:W1:Y:S02]  /*04c0*/  LDS R3, [UR16+0x8] ;  /* 0x00000810ff037984 */ /* 0x01ee640008000800 */
[----:B-1----:R-:W-:-:S05]  /*04d0*/  LOP3.LUT R3, R3, 0x1800, RZ, 0xb8, !PT ;  /* 0x0000180003037812 */ /* 0x002fca00078eb8ff */
[----:B------:R2:W-:Y:S02]  /*04e0*/  STS [UR16+0x8], R3 ;  /* 0x00000803ff007988 */ /* 0x0005e40008000810 */
.L_x_9:
[----:B------:R-:W-:Y:S05]  /*04f0*/  @P2 BREAK B0 ;  /* 0x0000000000002942 */ /* 0x000fea0003800000 */
[----:B------:R-:W-:Y:S05]  /*0500*/  @P2 BRA `(.L_x_11) ;  /* 0x0000000000242947 */ /* 0x000fea0003800000 */
[----:B------:R-:W3:Y:S01]  /*0510*/  LDS R4, [UR16+0x8] ;  /* 0x00000810ff047984 */ /* 0x000ee20008000800 */
[----:B-12---:R-:W-:-:S05]  /*0520*/  IMAD.MOV.U32 R3, RZ, RZ, 0x6000 ;  /* 0x00006000ff037424 */ /* 0x006fca00078e00ff */
[----:B---3--:R-:W-:-:S04]  /*0530*/  LOP3.LUT R3, R4, 0x6000, R3, 0xd8, !PT ;  /* 0x0000600004037812 */ /* 0x008fc800078ed803 */
[----:B------:R-:W-:-:S05]  /*0540*/  LOP3.LUT R3, R3, 0x400000, RZ, 0xb8, !PT ;  /* 0x0040000003037812 */ /* 0x000fca00078eb8ff */
[----:B------:R5:W-:Y:S02]  /*0550*/  STS [UR16+0x8], R3 ;  /* 0x00000803ff007988 */ /* 0x000be40008000810 */
.L_x_10:
[----:B------:R-:W-:Y:S05]  /*0560*/  BSYNC B0 ;  /* 0x0000000000007941 */ /* 0x000fea0003800000 */
.L_x_7:
[----:B-12345:R-:W1:Y:S02]  /*0570*/  @!P2 LDS R3, [UR16+0x8] ;  /* 0x00000810ff03a984 */ /* 0x03ee640008000800 */
[----:B-1----:R-:W-:-:S05]  /*0580*/  @!P2 LOP3.LUT R3, R3, 0x8000, RZ, 0xb8, !PT ;  /* 0x000080000303a812 */ /* 0x002fca00078eb8ff */
[----:B------:R3:W-:Y:S02]  /*0590*/  @!P2 STS [UR16+0x8], R3 ;  /* 0x00000803ff00a988 */ /* 0x0007e40008000810 */
.L_x_11:
[----:B------:R-:W-:Y:S05]  /*05a0*/  BSYNC B1 ;  /* 0x0000000000017941 */ /* 0x000fea0003800000 */
.L_x_6:
[----:B------:R-:W-:Y:S05]  /*05b0*/  WARPSYNC.ALL ;  /* 0x0000000000007948 */ /* 0x000fea0003800000 */
[----:B------:R-:W-:Y:S05]  /*05c0*/  @P0 BRA `(.L_x_12) ;  /* 0x00000000002c0947 */ /* 0x000fea0003800000 */
[----:B-123--:R-:W1:Y:S01]  /*05d0*/  S2R R3, SR_LANEID ;  /* 0x0000000000037919 */ /* 0x00ee620000000000 */
[----:B------:R-:W-:Y:S05]  /*05e0*/  WARPSYNC.ALL ;  /* 0x0000000000007948 */ /* 0x000fea0003800000 */
[----:B-1----:R-:W-:-:S05]  /*05f0*/  IMAD.SHL.U32 R3, R3, 0x4, RZ ;  /* 0x0000000403037824 */ /* 0x002fca00078e00ff */
[----:B------:R-:W1:Y:S01]  /*0600*/  LDS R9, [R3+UR16] ;  /* 0x0000001003097984 */ /* 0x000e620008000800 */
[----:B------:R-:W-:Y:S01]  /*0610*/  IADD3 R4, P1, R3, UR24, RZ ;  /* 0x0000001803047c10 */ /* 0x000fe2000ff3e0ff */
[----:B------:R-:W-:-:S04]  /*0620*/  UMOV UR18, UR24 ;  /* 0x0000001800127c82 */ /* 0x000fc80008000000 */
[----:B------:R-:W-:-:S05]  /*0630*/  IMAD.X R5, RZ, RZ, UR19, P1 ;  /* 0x00000013ff057e24 */ /* 0x000fca00088e06ff */
[----:B-1----:R4:W5:Y:S01]  /*0640*/  ATOMG.E.EXCH.STRONG.GPU PT, RZ, [R4], R9 ;  /* 0x0000000904ff73a8 */ /* 0x00296200041ee100 */
[----:B------:R-:W-:-:S04]  /*0650*/  DEPBAR {5,4,3,2,1,0} ;  /* 0x0000003f0000791a */ /* 0x000fc80000000000 */
[----:B------:R4:W-:Y:S01]  /*0660*/  UTMACCTL.IV [UR18] ;  /* 0x00000000120079b9 */ /* 0x0009e20008000000 */
[----:B------:R-:W-:Y:S01]  /*0670*/  NOP ;  /* 0x0000000000007918 */ /* 0x000fe20000000000 */
.L_x_12:
[----:B------:R-:W-:Y:S05]  /*0680*/  @P0 BRA `(.L_x_13) ;  /* 0x00000000000c0947 */ /* 0x000fea0003800000 */
[----:B------:R0:W-:Y:S01]  /*0690*/  UTMACMDFLUSH ;  /* 0x00000000000079b7 */ /* 0x0001e20000000000 */
[----:B------:R-:W-:Y:S05]  /*06a0*/  @P0 BRA `(.L_x_13) ;  /* 0x0000000000040947 */ /* 0x000fea0003800000 */
[----:B------:R-:W-:-:S04]  /*06b0*/  DEPBAR.LE SB0, 0x0 ;  /* 0x000080000000791a */ /* 0x000fc80000000000 */
.L_x_13:
[----:B------:R-:W-:Y:S05]  /*06c0*/  WARPSYNC.ALL ;  /* 0x0000000000007948 */ /* 0x000fea0003800000 */
[----:B-----5:R-:W-:Y:S06]  /*06d0*/  BAR.SYNC.DEFER_BLOCKING 0x0 ;  /* 0x0000000000007b1d */ /* 0x020fec0000010000 */
[----:B------:R-:W-:Y:S02]  /*06e0*/  BSSY B1, `(.L_x_14) ;  /* 0x000000b000017945 */ /* 0x000fe40003800000 */
[----:B------:R-:W-:Y:S06]  /*06f0*/  BAR.SYNC.DEFER_BLOCKING 0x0 ;  /* 0x0000000000007b1d */ /* 0x000fec0000010000 */
[----:B------:R5:W-:Y:S01]  /*0700*/  @!P0 STS [R8], RZ ;  /* 0x000000ff08008388 */ /* 0x000be20000000800 */
[----:B------:R-:W-:Y:S01]  /*0710*/  NOP ;  /* 0x0000000000007918 */ /* 0x000fe20000000000 */
[----:B------:R-:W-:Y:S05]  /*0720*/  @P2 BRA `(.L_x_15) ;  /* 0x0000000000182947 */ /* 0x000fea0003800000 */
[----:B-123--:R-:W1:Y:S01]  /*0730*/  LDS R3, [UR16+0x8] ;  /* 0x00000810ff037984 */ /* 0x00ee620008000800 */
[----:B------:R-:W2:Y:S01]  /*0740*/  LDC.64 R12, c[0x0][0x218] ;  /* 0x00008600ff0c7b82 */ /* 0x000ea20000000a00 */
[----:B----4-:R-:W-:Y:S02]  /*0750*/  IMAD.MOV.U32 R4, RZ, RZ, 0x70 ;  /* 0x00000070ff047424 */ /* 0x010fe400078e00ff */
[----:B--2---:R2:W-:Y:S03]  /*0760*/  STS.64 [UR16], R12 ;  /* 0x0000000cff007988 */ /* 0x0045e60008000a10 */
[----:B-1----:R-:W-:-:S05]  /*0770*/  LOP3.LUT R3, R3, 0x10, R4, 0xd8, !PT ;  /* 0x0000001003037812 */ /* 0x002fca00078ed804 */
[----:B------:R2:W-:Y:S02]  /*0780*/  STS [UR16+0x8], R3 ;  /* 0x00000803ff007988 */ /* 0x0005e40008000810 */
.L_x_15:
[----:B----4-:R-:W-:Y:S05]  /*0790*/  BSYNC B1 ;  /* 0x0000000000017941 */ /* 0x010fea0003800000 */
.L_x_14:
[----:B------:R-:W-:Y:S04]  /*07a0*/  BSSY B2, `(.L_x_16) ;  /* 0x000000f000027945 */ /* 0x000fe80003800000 */
[----:B------:R-:W-:Y:S04]  /*07b0*/  BSSY B1, `(.L_x_17) ;  /* 0x000000c000017945 */ /* 0x000fe80003800000 */
[----:B------:R-:W-:Y:S05]  /*07c0*/  @P2 BRA `(.L_x_18) ;  /* 0x0000000000282947 */ /* 0x000fea0003800000 */
[----:B-123--:R-:W1:Y:S01]  /*07d0*/  LDS R3, [UR16+0x34] ;  /* 0x00003410ff037984 */ /* 0x00ee620008000800 */
[----:B------:R-:W-:Y:S01]  /*07e0*/  IMAD.MOV.U32 R4, RZ, RZ, 0x3f000000 ;  /* 0x3f000000ff047424 */ /* 0x000fe200078e00ff */
[----:B------:R-:W-:Y:S05]  /*07f0*/  @P2 BREAK B1 ;  /* 0x0000000000012942 */ /* 0x000fea0003800000 */
[----:B-1----:R-:W-:-:S05]  /*0800*/  LOP3.LUT R3, R3, 0xff000000, R4, 0xb8, !PT ;  /* 0xff00000003037812 */ /* 0x002fca00078eb804 */
[----:B------:R1:W-:Y:S01]  /*0810*/  STS [UR16+0x34], R3 ;  /* 0x00003403ff007988 */ /* 0x0003e20008000810 */
[----:B------:R-:W-:Y:S05]  /*0820*/  @P2 BRA `(.L_x_19) ;  /* 0x0000000000182947 */ /* 0x000fea0003800000 */
[----:B-1----:R-:W1:Y:S01]  /*0830*/  LDS R3, [UR16+0x38] ;  /* 0x00003810ff037984 */ /* 0x002e620008000800 */
[----:B------:R-:W-:-:S05]  /*0840*/  IMAD.MOV.U32 R4, RZ, RZ, 0x3f ;  /* 0x0000003fff047424 */ /* 0x000fca00078e00ff */
[----:B-1----:R-:W-:-:S05]  /*0850*/  LOP3.LUT R3, R3, 0xff, R4, 0xb8, !PT ;  /* 0x000000ff03037812 */ /* 0x002fca00078eb804 */
[----:B------:R4:W-:Y:S02]  /*0860*/  STS [UR16+0x38], R3 ;  /* 0x00003803ff007988 */ /* 0x0009e40008000810 */
.L_x_18:
[----:B------:R-:W-:Y:S05]  /*0870*/  BSYNC B1 ;  /* 0x0000000000017941 */ /* 0x000fea0003800000 */
.L_x_17:
[----:B------:R1:W-:Y:S02]  /*0880*/  @!P2 STS [UR16+0x20], R11 ;  /* 0x0000200bff00a988 */ /* 0x0003e40008000810 */
.L_x_19:
[----:B------:R-:W-:Y:S05]  /*0890*/  BSYNC B2 ;  /* 0x0000000000027941 */ /* 0x000fea0003800000 */
.L_x_16:
[----:B------:R-:W-:Y:S05]  /*08a0*/  WARPSYNC.ALL ;  /* 0x0000000000007948 */ /* 0x000fea0003800000 */
[----:B-1234-:R-:W1:Y:S01]  /*08b0*/  LDC R3, c[0x0][0x22c] ;  /* 0x00008b00ff037b82 */ /* 0x01ee620000000800 */
[----:B------:R-:W-:Y:S01]  /*08c0*/  BSSY B2, `(.L_x_20) ;  /* 0x0000010000027945 */ /* 0x000fe20003800000 */
[----:B-1----:R-:W-:-:S05]  /*08d0*/  VIADD R3, R3, 0xffffffff ;  /* 0xffffffff03037836 */ /* 0x002fca0000000000 */
[----:B------:R1:W-:Y:S01]  /*08e0*/  @!P2 STS [UR16+0x24], R3 ;  /* 0x00002403ff00a988 */ /* 0x0003e20008000810 */
[----:B------:R-:W-:Y:S05]  /*08f0*/  @P2 BRA `(.L_x_21) ;  /* 0x0000000000302947 */ /* 0x000fea0003800000 */
[----:B------:R-:W2:Y:S01]  /*0900*/  LDS R5, [UR16+0x34] ;  /* 0x00003410ff057984 */ /* 0x000ea20008000800 */
[----:B------:R-:W3:Y:S03]  /*0910*/  LDC.64 R12, c[0x0][0x240] ;  /* 0x00009000ff0c7b82 */ /* 0x000ee60000000a00 */
[----:B------:R-:W4:Y:S01]  /*0920*/  LDS R4, [UR16+0x1c] ;  /* 0x00001c10ff047984 */ /* 0x000f220008000800 */
[C---:B---3--:R-:W-:Y:S01]  /*0930*/  SHF.L.U64.HI R10, R12.reuse, 0x1, R13 ;  /* 0x000000010c0a7819 */ /* 0x048fe2000001020d */
[----:B------:R-:W-:-:S03]  /*0940*/  IMAD.SHL.U32 R9, R12, 0x2, RZ ;  /* 0x000000020c097824 */ /* 0x000fc600078e00ff */
[--C-:B------:R-:W-:Y:S02]  /*0950*/  SHF.R.U32.HI R11, RZ, 0x4, R10.reuse ;  /* 0x00000004ff0b7819 */ /* 0x100fe4000001160a */
[----:B------:R-:W-:-:S05]  /*0960*/  SHF.R.U64 R9, R9, 0x4, R10 ;  /* 0x0000000409097819 */ /* 0x000fca000000120a */
[----:B------:R3:W-:Y:S01]  /*0970*/  STS [UR16+0xc], R9 ;  /* 0x00000c09ff007988 */ /* 0x0007e20008000810 */
[----:B--2---:R-:W-:Y:S02]  /*0980*/  LOP3.LUT R5, R5, 0x7, RZ, 0xb8, !PT ;  /* 0x0000000705057812 */ /* 0x004fe400078eb8ff */
[----:B----4-:R-:W-:-:S03]  /*0990*/  LOP3.LUT R4, R4, 0xf, R11, 0xb8, !PT ;  /* 0x0000000f04047812 */ /* 0x010fc600078eb80b */
[----:B------:R3:W-:Y:S04]  /*09a0*/  STS [UR16+0x34], R5 ;  /* 0x00003405ff007988 */ /* 0x0007e80008000810 */
[----:B------:R3:W-:Y:S02]  /*09b0*/  STS [UR16+0x1c], R4 ;  /* 0x00001c04ff007988 */ /* 0x0007e40008000810 */
.L_x_21:
[----:B------:R-:W-:Y:S05]  /*09c0*/  BSYNC B2 ;  /* 0x0000000000027941 */ /* 0x000fea0003800000 */
.L_x_20:
[----:B------:R-:W-:Y:S04]  /*09d0*/  BSSY B3, `(.L_x_22) ;  /* 0x000001a000037945 */ /* 0x000fe80003800000 */
[----:B------:R-:W-:Y:S04]  /*09e0*/  BSSY B2, `(.L_x_23) ;  /* 0x0000015000027945 */ /* 0x000fe80003800000 */
[----:B------:R-:W-:Y:S05]  /*09f0*/  @P2 BRA `(.L_x_24) ;  /* 0x0000000000202947 */ /* 0x000fea0003800000 */
[----:B---3--:R-:W2:Y:S02]  /*0a00*/  LDS R4, [UR16+0x34] ;  /* 0x00003410ff047984 */ /* 0x008ea40008000800 */
[----:B--2---:R-:W-:-:S05]  /*0a10*/  LOP3.LUT R4, R4, 0x38, RZ, 0xb8, !PT ;  /* 0x0000003804047812 */ /* 0x004fca00078eb8ff */
[----:B------:R2:W-:Y:S01]  /*0a20*/  STS [UR16+0x34], R4 ;  /* 0x00003404ff007988 */ /* 0x0005e20008000810 */
[----:B------:R-:W-:Y:S05]  /*0a30*/  @P2 BRA `(.L_x_25) ;  /* 0x0000000000202947 */ /* 0x000fea0003800000 */
[----:B--2---:R-:W2:Y:S01]  /*0a40*/  LDS R4, [UR16+0x8] ;  /* 0x00000810ff047984 */ /* 0x004ea20008000800 */
[----:B------:R-:W-:-:S05]  /*0a50*/  IMAD.MOV.U32 R5, RZ, RZ, 0x780 ;  /* 0x00000780ff057424 */ /* 0x000fca00078e00ff */
[----:B--2---:R-:W-:-:S05]  /*0a60*/  LOP3.LUT R4, R4, 0x300, R5, 0xd8, !PT ;  /* 0x0000030004047812 */ /* 0x004fca00078ed805 */
[----:B------:R2:W-:Y:S02]  /*0a70*/  STS [UR16+0x8], R4 ;  /* 0x00000804ff007988 */ /* 0x0005e40008000810 */
.L_x_24:
[----:B------:R-:W-:Y:S05]  /*0a80*/  @P2 BRA `(.L_x_26) ;  /* 0x0000000000282947 */ /* 0x000fea0003800000 */
[----:B--23--:R-:W2:Y:S02]  /*0a90*/  LDS R4, [UR16+0x8] ;  /* 0x00000810ff047984 */ /* 0x00cea40008000800 */
[----:B--2---:R-:W-:-:S05]  /*0aa0*/  LOP3.LUT R4, R4, 0x1800, RZ, 0xb8, !PT ;  /* 0x0000180004047812 */ /* 0x004fca00078eb8ff */
[----:B------:R3:W-:Y:S02]  /*0ab0*/  STS [UR16+0x8], R4 ;  /* 0x00000804ff007988 */ /* 0x0007e40008000810 */
.L_x_25:
[----:B------:R-:W-:Y:S05]  /*0ac0*/  @P2 BREAK B2 ;  /* 0x0000000000022942 */ /* 0x000fea0003800000 */
[----:B------:R-:W-:Y:S05]  /*0ad0*/  @P2 BRA `(.L_x_27) ;  /* 0x0000000000242947 */ /* 0x000fea0003800000 */
[----:B--23--:R-:W2:Y:S01]  /*0ae0*/  LDS R4, [UR16+0x8] ;  /* 0x00000810ff047984 */ /* 0x00cea20008000800 */
[----:B------:R-:W-:-:S05]  /*0af0*/  IMAD.MOV.U32 R5, RZ, RZ, 0x6000 ;  /* 0x00006000ff057424 */ /* 0x000fca00078e00ff */
[----:B--2---:R-:W-:-:S04]  /*0b00*/  LOP3.LUT R4, R4, 0x6000, R5, 0xd8, !PT ;  /* 0x0000600004047812 */ /* 0x004fc800078ed805 */
[----:B------:R-:W-:-:S05]  /*0b10*/  LOP3.LUT R4, R4, 0x400000, RZ, 0xb8, !PT ;  /* 0x0040000004047812 */ /* 0x000fca00078eb8ff */
[----:B------:R4:W-:Y:S02]  /*0b20*/  STS [UR16+0x8], R4 ;  /* 0x00000804ff007988 */ /* 0x0009e40008000810 */
.L_x_26:
[----:B------:R-:W-:Y:S05]  /*0b30*/  BSYNC B2 ;  /* 0x0000000000027941 */ /* 0x000fea0003800000 */
.L_x_23:
[----:B--234-:R-:W2:Y:S02]  /*0b40*/  @!P2 LDS R4, [UR16+0x8] ;  /* 0x00000810ff04a984 */ /* 0x01cea40008000800 */
[----:B--2---:R-:W-:-:S05]  /*0b50*/  @!P2 LOP3.LUT R4, R4, 0x8000, RZ, 0xb8, !PT ;  /* 0x000080000404a812 */ /* 0x004fca00078eb8ff */
[----:B------:R4:W-:Y:S02]  /*0b60*/  @!P2 STS [UR16+0x8], R4 ;  /* 0x00000804ff00a988 */ /* 0x0009e40008000810 */
.L_x_27:
[----:B------:R-:W-:Y:S05]  /*0b70*/  BSYNC B3 ;  /* 0x0000000000037941 */ /* 0x000fea0003800000 */
.L_x_22:
[----:B------:R-:W-:Y:S05]  /*0b80*/  WARPSYNC.ALL ;  /* 0x0000000000007948 */ /* 0x000fea0003800000 */
[----:B------:R-:W-:-:S04]  /*0b90*/  UIADD3 UR27, UR5, 0x80, URZ ;  /* 0x00000080051b7890 */ /* 0x000fc8000fffe03f */
[----:B------:R-:W-:-:S04]  /*0ba0*/  UIADD3 UR26, UP0, UR27, UR28, URZ ;  /* 0x0000001c1b1a7290 */ /* 0x000fc8000ff1e03f */
[----:B------:R-:W-:Y:S01]  /*0bb0*/  ULEA.HI.X.SX32 UR27, UR27, UR29, 0x1, UP0 ;  /* 0x0000001d1b1b7291 */ /* 0x000fe200080f0e3f */
[----:B------:R-:W-:Y:S11]  /*0bc0*/  @P0 BRA `(.L_x_28) ;  /* 0x0000000000280947 */ /* 0x000ff60003800000 */
[----:B--234-:R-:W2:Y:S01]  /*0bd0*/  S2R R4, SR_LANEID ;  /* 0x0000000000047919 */ /* 0x01cea20000000000 */
[----:B------:R-:W-:Y:S05]  /*0be0*/  WARPSYNC.ALL ;  /* 0x0000000000007948 */ /* 0x000fea0003800000 */
[----:B--2---:R-:W-:-:S05]  /*0bf0*/  IMAD.SHL.U32 R10, R4, 0x4, RZ ;  /* 0x00000004040a7824 */ /* 0x004fca00078e00ff */
[----:B------:R-:W2:Y:S01]  /*0c00*/  LDS R9, [R10+UR16] ;  /* 0x000000100a097984 */ /* 0x000ea20008000800 */
[----:B------:R-:W-:-:S05]  /*0c10*/  IADD3 R4, P1, R10, UR26, RZ ;  /* 0x0000001a0a047c10 */ /* 0x000fca000ff3e0ff */
[----:B------:R-:W-:-:S05]  /*0c20*/  IMAD.X R5, RZ, RZ, UR27, P1 ;  /* 0x0000001bff057e24 */ /* 0x000fca00088e06ff */
[----:B--2---:R2:W3:Y:S01]  /*0c30*/  ATOMG.E.EXCH.STRONG.GPU PT, RZ, [R4], R9 ;  /* 0x0000000904ff73a8 */ /* 0x0044e200041ee100 */
[----:B------:R-:W-:-:S04]  /*0c40*/  DEPBAR {5,4,3,2,1,0} ;  /* 0x0000003f0000791a */ /* 0x000fc80000000000 */
[----:B------:R2:W-:Y:S01]  /*0c50*/  UTMACCTL.IV [UR26] ;  /* 0x000000001a0079b9 */ /* 0x0005e20008000000 */
[----:B------:R-:W-:Y:S01]  /*0c60*/  NOP ;  /* 0x0000000000007918 */ /* 0x000fe20000000000 */
.L_x_28:
[----:B------:R-:W-:Y:S05]  /*0c70*/  @P0 BRA `(.L_x_29) ;  /* 0x00000000000c0947 */ /* 0x000fea0003800000 */
[----:B------:R0:W-:Y:S01]  /*0c80*/  UTMACMDFLUSH ;  /* 0x00000000000079b7 */ /* 0x0001e20000000000 */
[----:B------:R-:W-:Y:S05]  /*0c90*/  @P0 BRA `(.L_x_29) ;  /* 0x0000000000040947 */ /* 0x000fea0003800000 */
[----:B------:R-:W-:-:S04]  /*0ca0*/  DEPBAR.LE SB0, 0x0 ;  /* 0x000080000000791a */ /* 0x000fc80000000000 */
.L_x_29:
[----:B------:R-:W-:Y:S05]  /*0cb0*/  WARPSYNC.ALL ;  /* 0x0000000000007948 */ /* 0x000fea0003800000 */
[----:B---3--:R-:W-:Y:S06]  /*0cc0*/  BAR.SYNC.DEFER_BLOCKING 0x0 ;  /* 0x0000000000007b1d */ /* 0x008fec0000010000 */
[----:B------:R-:W-:Y:S02]  /*0cd0*/  BSSY B3, `(.L_x_30) ;  /* 0x000000b000037945 */ /* 0x000fe40003800000 */
[----:B------:R-:W-:Y:S06]  /*0ce0*/  BAR.SYNC.DEFER_BLOCKING 0x0 ;  /* 0x0000000000007b1d */ /* 0x000fec0000010000 */
[----:B------:R3:W-:Y:S01]  /*0cf0*/  @!P0 STS [R8], RZ ;  /* 0x000000ff08008388 */ /* 0x0007e20000000800 */
[----:B------:R-:W-:Y:S01]  /*0d00*/  NOP ;  /* 0x0000000000007918 */ /* 0x000fe20000000000 */
[----:B------:R-:W-:Y:S05]  /*0d10*/  @P2 BRA `(.L_x_31) ;  /* 0x0000000000182947 */ /* 0x000fea0003800000 */
[----:B--2-4-:R-:W2:Y:S01]  /*0d20*/  LDS R4, [UR16+0x8] ;  /* 0x00000810ff047984 */ /* 0x014ea20008000800 */
[----:B---3-5:R-:W3:Y:S01]  /*0d30*/  LDC.64 R8, c[0x0][0x220] ;  /* 0x00008800ff087b82 */ /* 0x028ee20000000a00 */
[----:B------:R-:W-:Y:S02]  /*0d40*/  IMAD.MOV.U32 R5, RZ, RZ, 0x70 ;  /* 0x00000070ff057424 */ /* 0x000fe400078e00ff */
[----:B---3--:R3:W-:Y:S03]  /*0d50*/  STS.64 [UR16], R8 ;  /* 0x00000008ff007988 */ /* 0x0087e60008000a10 */
[----:B--2---:R-:W-:-:S05]  /*0d60*/  LOP3.LUT R4, R4, 0x10, R5, 0xd8, !PT ;  /* 0x0000001004047812 */ /* 0x004fca00078ed805 */
[----:B------:R3:W-:Y:S02]  /*0d70*/  STS [UR16+0x8], R4 ;  /* 0x00000804ff007988 */ /* 0x0007e40008000810 */
.L_x_31:
[----:B--2---:R-:W-:Y:S05]  /*0d80*/  BSYNC B3 ;  /* 0x0000000000037941 */ /* 0x004fea0003800000 */
.L_x_30:
[----:B------:R-:W-:Y:S04]  /*0d90*/  BSSY B4, `(.L_x_32) ;  /* 0x0000011000047945 */ /* 0x000fe80003800000 */
[----:B------:R-:W-:Y:S04]  /*0da0*/  BSSY B3, `(.L_x_33) ;  /* 0x000000e000037945 */ /* 0x000fe80003800000 */
[----:B------:R-:W-:Y:S05]  /*0db0*/  @P2 BRA `(.L_x_34) ;  /* 0x0000000000242947 */ /* 0x000fea0003800000 */
[----:B---34-:R-:W2:Y:S01]  /*0dc0*/  LDS R4, [UR16+0x34] ;  /* 0x00003410ff047984 */ /* 0x018ea20008000800 */
[----:B------:R-:W-:-:S05]  /*0dd0*/  IMAD.MOV.U32 R5, RZ, RZ, 0x3f000000 ;  /* 0x3f000000ff057424 */ /* 0x000fca00078e00ff */
[----:B--2---:R-:W-:-:S05]  /*0de0*/  LOP3.LUT R4, R4, 0xff000000, R5, 0xb8, !PT ;  /* 0xff00000004047812 */ /* 0x004fca00078eb805 */
[----:B------:R2:W-:Y:S01]  /*0df0*/  STS [UR16+0x34], R4 ;  /* 0x00003404ff007988 */ /* 0x0005e20008000810 */
[----:B------:R-:W-:Y:S05]  /*0e00*/  @P2 BRA `(.L_x_35) ;  /* 0x00000000001c2947 */ /* 0x000fea0003800000 */
[----:B--2---:R-:W2:Y:S01]  /*0e10*/  LDS R4, [UR16+0x38] ;  /* 0x00003810ff047984 */ /* 0x004ea20008000800 */
[----:B------:R-:W-:-:S05]  /*0e20*/  IMAD.MOV.U32 R5, RZ, RZ, 0x3f ;  /* 0x0000003fff057424 */ /* 0x000fca00078e00ff */
[----:B--2---:R-:W-:-:S05]  /*0e30*/  LOP3.LUT R4, R4, 0xff, R5, 0xb8, !PT ;  /* 0x000000ff04047812 */ /* 0x004fca00078eb805 */
[----:B------:R2:W-:Y:S02]  /*0e40*/  STS [UR16+0x38], R4 ;  /* 0x00003804ff007988 */ /* 0x0005e40008000810 */
.L_x_34:
[----:B------:R-:W-:Y:S05]  /*0e50*/  @P2 BREAK B3 ;  /* 0x0000000000032942 */ /* 0x000fea0003800000 */
[----:B------:R-:W-:Y:S05]  /*0e60*/  @P2 BRA `(.L_x_36) ;  /* 0x00000000000c2947 */ /* 0x000fea0003800000 */
[----:B------:R1:W-:Y:S02]  /*0e70*/  STS [UR16+0x20], R3 ;  /* 0x00002003ff007988 */ /* 0x0003e40008000810 */
.L_x_35:
[----:B------:R-:W-:Y:S05]  /*0e80*/  BSYNC B3 ;  /* 0x0000000000037941 */ /* 0x000fea0003800000 */
.L_x_33:
[----:B------:R1:W-:Y:S02]  /*0e90*/  @!P2 STS [UR16+0x24], R2 ;  /* 0x00002402ff00a988 */ /* 0x0003e40008000810 */
.L_x_36:
[----:B------:R-:W-:Y:S05]  /*0ea0*/  BSYNC B4 ;  /* 0x0000000000047941 */ /* 0x000fea0003800000 */
.L_x_32:
[----:B------:R-:W-:Y:S05]  /*0eb0*/  WARPSYNC.ALL ;  /* 0x0000000000007948 */ /* 0x000fea0003800000 */
[----:B------:R-:W-:Y:S04]  /*0ec0*/  BSSY B4, `(.L_x_37) ;  /* 0x000000e000047945 */ /* 0x000fe80003800000 */
[----:B------:R-:W-:Y:S05]  /*0ed0*/  @P2 BRA `(.L_x_38) ;  /* 0x0000000000302947 */ /* 0x000fea0003800000 */
[----:B-1----:R-:W1:Y:S01]  /*0ee0*/  LDS R3, [UR16+0x34] ;  /* 0x00003410ff037984 */ /* 0x002e620008000800 */
[----:B--234-:R-:W2:Y:S03]  /*0ef0*/  LDC.64 R4, c[0x0][0x248] ;  /* 0x00009200ff047b82 */ /* 0x01cea60000000a00 */
        /* <DEDUP_REMOVED lines=10> */
.L_x_38:
[----:B------:R-:W-:Y:S05]  /*0fa0*/  BSYNC B4 ;  /* 0x0000000000047941 */ /* 0x000fea0003800000 */
.L_x_37:
[----:B------:R-:W-:Y:S04]  /*0fb0*/  BSSY B4, `(.L_x_39) ;  /* 0x000001a000047945 */ /* 0x000fe80003800000 */
[----:B------:R-:W-:Y:S04]  /*0fc0*/  BSSY B5, `(.L_x_40) ;  /* 0x0000015000057945 */ /* 0x000fe80003800000 */
[----:B------:R-:W-:Y:S05]  /*0fd0*/  @P2 BRA `(.L_x_41) ;  /* 0x0000000000202947 */ /* 0x000fea0003800000 */
[----:B-12---:R-:W1:Y:S02]  /*0fe0*/  LDS R2, [UR16+0x34] ;  /* 0x00003410ff027984 */ /* 0x006e640008000800 */
[----:B-1----:R-:W-:-:S05]  /*0ff0*/  LOP3.LUT R2, R2, 0x38, RZ, 0xb8, !PT ;  /* 0x0000003802027812 */ /* 0x002fca00078eb8ff */
[----:B------:R1:W-:Y:S01]  /*1000*/  STS [UR16+0x34], R2 ;  /* 0x00003402ff007988 */ /* 0x0003e20008000810 */
[----:B------:R-:W-:Y:S05]  /*1010*/  @P2 BRA `(.L_x_42) ;  /* 0x0000000000202947 */ /* 0x000fea0003800000 */
[----:B-1----:R-:W1:Y:S01]  /*1020*/  LDS R2, [UR16+0x8] ;  /* 0x00000810ff027984 */ /* 0x002e620008000800 */
[----:B------:R-:W-:-:S05]  /*1030*/  IMAD.MOV.U32 R3, RZ, RZ, 0x780 ;  /* 0x00000780ff037424 */ /* 0x000fca00078e00ff */
[----:B-1----:R-:W-:-:S05]  /*1040*/  LOP3.LUT R2, R2, 0x300, R3, 0xd8, !PT ;  /* 0x0000030002027812 */ /* 0x002fca00078ed803 */
[----:B------:R1:W-:Y:S02]  /*1050*/  STS [UR16+0x8], R2 ;  /* 0x00000802ff007988 */ /* 0x0003e40008000810 */
.L_x_41:
[----:B------:R-:W-:Y:S05]  /*1060*/  @P2 BRA `(.L_x_43) ;  /* 0x0000000000282947 */ /* 0x000fea0003800000 */
[----:B-12---:R-:W1:Y:S02]  /*1070*/  LDS R2, [UR16+0x8] ;  /* 0x00000810ff027984 */ /* 0x006e640008000800 */
[----:B-1----:R-:W-:-:S05]  /*1080*/  LOP3.LUT R2, R2, 0x1800, RZ, 0xb8, !PT ;  /* 0x0000180002027812 */ /* 0x002fca00078eb8ff */
[----:B------:R2:W-:Y:S02]  /*1090*/  STS [UR16+0x8], R2 ;  /* 0x00000802ff007988 */ /* 0x0005e40008000810 */
.L_x_42:
[----:B------:R-:W-:Y:S05]  /*10a0*/  @P2 BREAK B5 ;  /* 0x0000000000052942 */ /* 0x000fea0003800000 */
[----:B------:R-:W-:Y:S05]  /*10b0*/  @P2 BRA `(.L_x_44) ;  /* 0x0000000000242947 */ /* 0x000fea0003800000 */
[----:B-12---:R-:W1:Y:S01]  /*10c0*/  LDS R2, [UR16+0x8] ;  /* 0x00000810ff027984 */ /* 0x006e620008000800 */
[----:B------:R-:W-:-:S05]  /*10d0*/  IMAD.MOV.U32 R3, RZ, RZ, 0x6000 ;  /* 0x00006000ff037424 */ /* 0x000fca00078e00ff */
[----:B-1----:R-:W-:-:S04]  /*10e0*/  LOP3.LUT R2, R2, 0x6000, R3, 0xd8, !PT ;  /* 0x0000600002027812 */ /* 0x002fc800078ed803 */
[----:B------:R-:W-:-:S05]  /*10f0*/  LOP3.LUT R2, R2, 0x400000, RZ, 0xb8, !PT ;  /* 0x0040000002027812 */ /* 0x000fca00078eb8ff */
[----:B------:R1:W-:Y:S02]  /*1100*/  STS [UR16+0x8], R2 ;  /* 0x00000802ff007988 */ /* 0x0003e40008000810 */
.L_x_43:
[----:B------:R-:W-:Y:S05]  /*1110*/  BSYNC B5 ;  /* 0x0000000000057941 */ /* 0x000fea0003800000 */
.L_x_40:
[----:B-12---:R-:W1:Y:S02]  /*1120*/  @!P2 LDS R2, [UR16+0x8] ;  /* 0x00000810ff02a984 */ /* 0x006e640008000800 */
[----:B-1----:R-:W-:-:S05]  /*1130*/  @!P2 LOP3.LUT R2, R2, 0x8000, RZ, 0xb8, !PT ;  /* 0x000080000202a812 */ /* 0x002fca00078eb8ff */
[----:B------:R1:W-:Y:S02]  /*1140*/  @!P2 STS [UR16+0x8], R2 ;  /* 0x00000802ff00a988 */ /* 0x0003e40008000810 */
.L_x_44:
[----:B------:R-:W-:Y:S05]  /*1150*/  BSYNC B4 ;  /* 0x0000000000047941 */ /* 0x000fea0003800000 */
.L_x_39:
[----:B------:R-:W-:Y:S05]  /*1160*/  WARPSYNC.ALL ;  /* 0x0000000000007948 */ /* 0x000fea0003800000 */
[----:B------:R-:W-:-:S04]  /*1170*/  UIADD3 UR5, UR5, 0x100, URZ ;  /* 0x0000010005057890 */ /* 0x000fc8000fffe03f */
[----:B------:R-:W-:-:S04]  /*1180*/  UIADD3 UR28, UP0, UR5, UR28, URZ ;  /* 0x0000001c051c7290 */ /* 0x000fc8000ff1e03f */
[----:B------:R-:W-:Y:S01]  /*1190*/  ULEA.HI.X.SX32 UR29, UR5, UR29, 0x1, UP0 ;  /* 0x0000001d051d7291 */ /* 0x000fe200080f0e3f */
[----:B------:R-:W-:Y:S11]  /*11a0*/  @P0 BRA `(.L_x_45) ;  /* 0x0000000000280947 */ /* 0x000ff60003800000 */
[----:B-12---:R-:W3:Y:S01]  /*11b0*/  S2R R2, SR_LANEID ;  /* 0x0000000000027919 */ /* 0x006ee20000000000 */
[----:B------:R-:W-:Y:S05]  /*11c0*/  WARPSYNC.ALL ;  /* 0x0000000000007948 */ /* 0x000fea0003800000 */
[----:B---34-:R-:W-:-:S05]  /*11d0*/  IMAD.SHL.U32 R4, R2, 0x4, RZ ;  /* 0x0000000402047824 */ /* 0x018fca00078e00ff */
[----:B------:R-:W1:Y:S01]  /*11e0*/  LDS R5, [R4+UR16] ;  /* 0x0000001004057984 */ /* 0x000e620008000800 */
[----:B------:R-:W-:-:S05]  /*11f0*/  IADD3 R2, P1, R4, UR28, RZ ;  /* 0x0000001c04027c10 */ /* 0x000fca000ff3e0ff */
[----:B------:R-:W-:-:S05]  /*1200*/  IMAD.X R3, RZ, RZ, UR29, P1 ;  /* 0x0000001dff037e24 */ /* 0x000fca00088e06ff */
[----:B-1----:R1:W2:Y:S01]  /*1210*/  ATOMG.E.EXCH.STRONG.GPU PT, RZ, [R2], R5 ;  /* 0x0000000502ff73a8 */ /* 0x0022a200041ee100 */
[----:B------:R-:W-:-:S04]  /*1220*/  DEPBAR {5,4,3,2,1,0} ;  /* 0x0000003f0000791a */ /* 0x000fc80000000000 */
[----:B------:R1:W-:Y:S01]  /*1230*/  UTMACCTL.IV [UR28] ;  /* 0x000000001c0079b9 */ /* 0x0003e20008000000 */
[----:B------:R-:W-:Y:S01]  /*1240*/  NOP ;  /* 0x0000000000007918 */ /* 0x000fe20000000000 */
.L_x_45:
[----:B------:R-:W-:Y:S05]  /*1250*/  @P0 BRA `(.L_x_46) ;  /* 0x00000000000c0947 */ /* 0x000fea0003800000 */
[----:B------:R0:W-:Y:S01]  /*1260*/  UTMACMDFLUSH ;  /* 0x00000000000079b7 */ /* 0x0001e20000000000 */
[----:B------:R-:W-:Y:S05]  /*1270*/  @P0 BRA `(.L_x_46) ;  /* 0x0000000000040947 */ /* 0x000fea0003800000 */
[----:B------:R-:W-:-:S04]  /*1280*/  DEPBAR.LE SB0, 0x0 ;  /* 0x000080000000791a */ /* 0x000fc80000000000 */
.L_x_46:
[----:B------:R-:W-:Y:S05]  /*1290*/  WARPSYNC.ALL ;  /* 0x0000000000007948 */ /* 0x000fea0003800000 */
[----:B--2---:R-:W-:Y:S01]  /*12a0*/  BAR.SYNC.DEFER_BLOCKING 0x0 ;  /* 0x0000000000007b1d */ /* 0x004fe20000010000 */
[----:B------:R-:W-:Y:S01]  /*12b0*/  ISETP.GE.AND P0, PT, R7, 0x1, PT ;  /* 0x000000010700780c */ /* 0x000fe20003f06270 */
[----:B------:R-:W-:Y:S01]  /*12c0*/  USHF.L.U32 UR15, UR25, 0x6, URZ ;  /* 0x00000006190f7899 */ /* 0x000fe2000800063f */
[----:B------:R-:W-:Y:S02]  /*12d0*/  CS2R R24, SRZ ;  /* 0x0000000000187805 */ /* 0x000fe4000001ff00 */
[----:B------:R-:W-:-:S02]  /*12e0*/  CS2R R26, SRZ ;  /* 0x00000000001a7805 */ /* 0x000fc4000001ff00 */
[----:B------:R-:W-:Y:S01]  /*12f0*/  CS2R R28, SRZ ;  /* 0x00000000001c7805 */ /* 0x000fe2000001ff00 */
[----:B------:R-:W-:Y:S01]  /*1300*/  VOTEU.ALL UP0, P2 ;  /* 0x00000000003f7886 */ /* 0x000fe20001000000 */
[----:B------:R-:W-:Y:S01]  /*1310*/  UMOV UR6, 0x1 ;  /* 0x0000000100067882 */ /* 0x000fe20000000000 */
[----:B------:R-:W-:Y:S01]  /*1320*/  VOTEU.ALL UP1, P2 ;  /* 0x00000000003f7886 */ /* 0x000fe20001020000 */
[----:B------:R-:W-:Y:S01]  /*1330*/  VOTEU.ALL UP2, P2 ;  /* 0x00000000003f7886 */ /* 0x000fe20001040000 */
[----:B------:R-:W-:Y:S01]  /*1340*/  VOTEU.ALL UP3, P2 ;  /* 0x00000000003f7886 */ /* 0x000fe20001060000 */
[----:B------:R-:W-:-:S04]  /*1350*/  @!UP0 UIADD3 UR8, -UR6, 0x100000, URZ ;  /* 0x0010000006088890 */ /* 0x000fc8000fffe13f */
[----:B------:R-:W-:Y:S02]  /*1360*/  @!UP0 USHF.L.U32 UR9, UR8, 0xb, URZ ;  /* 0x0000000b08098899 */ /* 0x000fe4000800063f */
[----:B------:R-:W-:Y:S01]  /*1370*/  @!UP0 USHF.L.U32 UR8, UR8, 0x1, URZ ;  /* 0x0000000108088899 */ /* 0x000fe2000800063f */
[----:B------:R-:W-:Y:S01]  /*1380*/  CS2R R30, SRZ ;  /* 0x00000000001e7805 */ /* 0x000fe2000001ff00 */
        /* <DEDUP_REMOVED lines=12> */
[----:B------:R-:W-:Y:S01]  /*1450*/  VOTEU.ALL UP0, P2 ;  /* 0x00000000003f7886 */ /* 0x000fe20001000000 */
[----:B------:R-:W-:Y:S01]  /*1460*/  CS2R R38, SRZ ;  /* 0x0000000000267805 */ /* 0x000fe2000001ff00 */
[----:B------:R-:W2:Y:S03]  /*1470*/  FENCE.VIEW.ASYNC.S ;  /* 0x00000000000073c6 */ /* 0x000ea60000000000 */
[----:B--2---:R-:W2:Y:S02]  /*1480*/  @!UP0 SYNCS.EXCH.64 URZ, [UR16+0x10000], UR8 ;  /* 0x01000008103f85b2 */ /* 0x004ea40008000100 */
[----:B--2---:R-:W-:Y:S06]  /*1490*/  BAR.SYNC.DEFER_BLOCKING 0x0 ;  /* 0x0000000000007b1d */ /* 0x004fec0000010000 */
[----:B------:R2:W4:Y:S02]  /*14a0*/  @!UP1 SYNCS.EXCH.64 URZ, [UR16+0x10008], UR10 ;  /* 0x0100080a103f95b2 */ /* 0x0005240008000100 */
[----:B----4-:R-:W-:Y:S01]  /*14b0*/  BAR.SYNC.DEFER_BLOCKING 0x0 ;  /* 0x0000000000007b1d */ /* 0x010fe20000010000 */
[----:B--2---:R-:W-:-:S05]  /*14c0*/  USHF.L.U32 UR11, UR36, 0x6, URZ ;  /* 0x00000006240b7899 */ /* 0x004fca000800063f */
[----:B------:R2:W4:Y:S02]  /*14d0*/  @!UP2 SYNCS.EXCH.64 URZ, [UR16+0x10010], UR12 ;  /* 0x0100100c103fa5b2 */ /* 0x0005240008000100 */
[----:B----4-:R-:W-:Y:S06]  /*14e0*/  BAR.SYNC.DEFER_BLOCKING 0x0 ;  /* 0x0000000000007b1d */ /* 0x010fec0000010000 */
[----:B------:R2:W4:Y:S01]  /*14f0*/  @!UP3 SYNCS.EXCH.64 URZ, [UR16+0x10018], UR6 ;  /* 0x01001806103fb5b2 */ /* 0x0005220008000100 */
[----:B------:R-:W-:Y:S05]  /*1500*/  @!P0 BRA `(.L_x_47) ;  /* 0x0000000400348947 */ /* 0x000fea0003800000 */
[----:B---3--:R-:W3:Y:S01]  /*1510*/  LDC R4, c[0x0][0x230] ;  /* 0x00008c00ff047b82 */ /* 0x008ee20000000800 */
[----:B-1----:R-:W-:Y:S02]  /*1520*/  SHF.R.U32.HI R2, RZ, 0x5, R0 ;  /* 0x00000005ff027819 */ /* 0x002fe40000011600 */
[----:B------:R-:W-:Y:S02]  /*1530*/  CS2R R24, SRZ ;  /* 0x0000000000187805 */ /* 0x000fe4000001ff00 */
[----:B------:R-:W-:Y:S02]  /*1540*/  CS2R R26, SRZ ;  /* 0x00000000001a7805 */ /* 0x000fe4000001ff00 */
[----:B------:R-:W-:Y:S02]  /*1550*/  CS2R R28, SRZ ;  /* 0x00000000001c7805 */ /* 0x000fe4000001ff00 */
[----:B------:R-:W-:Y:S02]  /*1560*/  R2UR UR18, R2 ;  /* 0x00000000021272ca */ /* 0x000fe400000e0000 */
[----:B------:R-:W-:-:S02]  /*1570*/  CS2R R30, SRZ ;  /* 0x00000000001e7805 */ /* 0x000fc4000001ff00 */
[----:B------:R-:W-:Y:S02]  /*1580*/  CS2R R32, SRZ ;  /* 0x0000000000207805 */ /* 0x000fe4000001ff00 */
[----:B------:R-:W-:Y:S02]  /*1590*/  CS2R R34, SRZ ;  /* 0x0000000000227805 */ /* 0x000fe4000001ff00 */
[----:B------:R-:W-:Y:S02]  /*15a0*/  CS2R R36, SRZ ;  /* 0x0000000000247805 */ /* 0x000fe4000001ff00 */
[----:B------:R-:W-:Y:S01]  /*15b0*/  CS2R R38, SRZ ;  /* 0x0000000000267805 */ /* 0x000fe2000001ff00 */
[----:B------:R-:W-:Y:S01]  /*15c0*/  UMOV UR5, URZ ;  /* 0x0000003f00057c82 */ /* 0x000fe20008000000 */
[----:B------:R-:W-:-:S05]  /*15d0*/  UMOV UR10, URZ ;  /* 0x0000003f000a7c82 */ /* 0x000fca0008000000 */
.L_x_49:
[----:B----4-:R-:W-:Y:S01]  /*15e0*/  BAR.SYNC.DEFER_BLOCKING 0x0 ;  /* 0x0000000000007b1d */ /* 0x010fe20000010000 */
[----:B------:R-:W-:Y:S01]  /*15f0*/  ULEA UR32, UR5, UR16, 0x3 ;  /* 0x0000001005207291 */ /* 0x000fe2000f8e183f */
[----:B------:R-:W-:Y:S01]  /*1600*/  @!P2 IMAD.MOV.U32 R3, RZ, RZ, 0x4000 ;  /* 0x00004000ff03a424 */ /* 0x000fe200078e00ff */
[----:B------:R-:W-:Y:S01]  /*1610*/  ELECT P1, URZ, PT ;  /* 0x00000000003f782f */ /* 0x000fe20003820000 */
[----:B------:R-:W-:Y:S01]  /*1620*/  IMAD.U32 R2, RZ, RZ, UR4 ;  /* 0x00000004ff027e24 */ /* 0x000fe2000f8e00ff */
[----:B------:R-:W-:Y:S02]  /*1630*/  ULEA UR8, UR5, UR16, 0xd ;  /* 0x0000001005087291 */ /* 0x000fe4000f8e683f */
[----:B------:R-:W-:Y:S02]  /*1640*/  ISETP.LT.U32.AND P1, PT, R6, 0x20, P1 ;  /* 0x000000200600780c */ /* 0x000fe40000f21070 */
[----:B------:R-:W-:Y:S02]  /*1650*/  ELECT P0, URZ, PT ;  /* 0x00000000003f782f */ /* 0x000fe40003800000 */
[----:B------:R-:W-:Y:S01]  /*1660*/  SHF.L.U32 R2, R2, 0x1f, RZ ;  /* 0x0000001f02027819 */ /* 0x000fe200000006ff */
[----:B--2---:R-:W-:Y:S01]  /*1670*/  UIADD3 UR12, UR8, 0x8000, URZ ;  /* 0x00008000080c7890 */ /* 0x004fe2000fffe03f */
[----:B------:R-:W-:Y:S01]  /*1680*/  ISETP.LT.U32.AND P0, PT, R6, 0x20, P0 ;  /* 0x000000200600780c */ /* 0x000fe20000701070 */
[----:B------:R-:W-:Y:S01]  /*1690*/  UMOV UR14, UR10 ;  /* 0x0000000a000e7c82 */ /* 0x000fe20008000000 */
[----:B------:R-:W-:-:S02]  /*16a0*/  USHF.L.U32 UR17, UR18, 0x6, URZ ;  /* 0x0000000612117899 */ /* 0x000fc4000800063f */
[----:B------:R-:W-:Y:S02]  /*16b0*/  USHF.R.U32.HI UR20, URZ, 0x4, UR8 ;  /* 0x000000043f147899 */ /* 0x000fe40008011608 */
[----:B------:R-:W-:Y:S01]  /*16c0*/  ULOP3.LUT UR17, UR17, 0x100, URZ, 0xc0, !UPT ;  /* 0x0000010011117892 */ /* 0x000fe2000f8ec03f */
[----:B------:R-:W-:Y:S01]  /*16d0*/  VOTEU.ANY UP0, P1 ;  /* 0x00000000003f7886 */ /* 0x000fe20000800100 */
[----:B------:R-:W-:Y:S02]  /*16e0*/  VOTEU.ANY UP2, P1 ;  /* 0x00000000003f7886 */ /* 0x000fe40000840100 */
[----:B------:R-:W-:Y:S01]  /*16f0*/  ULEA.HI UR17, UR12, UR17, URZ, 0x1c ;  /* 0x000000110c117291 */ /* 0x000fe2000f8fe03f */
[----:B------:R1:W-:Y:S01]  /*1700*/  @!P2 SYNCS.ARRIVE.TRANS64 RZ, [UR32+0x10000], R3 ;  /* 0x01000003ffffa9a7 */ /* 0x0003e20008000020 */
[----:B------:R2:W-:Y:S06]  /*1710*/  MEMBAR.ALL.CTA ;  /* 0x0000000000007992 */ /* 0x0005ec0000008000 */
[----:B--2---:R-:W2:Y:S01]  /*1720*/  FENCE.VIEW.ASYNC.S ;  /* 0x00000000000073c6 */ /* 0x004ea20000000000 */
[----:B------:R-:W-:Y:S01]  /*1730*/  @UP0 UIADD3 UR9, UR32, 0x10000, URZ ;  /* 0x0001000020090890 */ /* 0x000fe2000fffe03f */
[----:B------:R-:W-:Y:S01]  /*1740*/  @UP0 UMOV UR6, UR24 ;  /* 0x0000001800060c82 */ /* 0x000fe20008000000 */
[----:B------:R-:W-:Y:S01]  /*1750*/  @UP0 UMOV UR7, UR19 ;  /* 0x0000001300070c82 */ /* 0x000fe20008000000 */
[----:B--2---:R-:W-:Y:S01]  /*1760*/  VOTEU.ANY UP1, P0 ;  /* 0x00000000003f7886 */ /* 0x004fe20000020100 */
[----:B------:R-:W-:Y:S01]  /*1770*/  VOTEU.ANY UP3, P0 ;  /* 0x00000000003f7886 */ /* 0x000fe20000060100 */
[----:B------:R-:W-:-:S02]  /*1780*/  USGXT.U32 UR20, UR20, 0xe ;  /* 0x0000000e1414789a */ /* 0x000fc40008000000 */
[----:B------:R-:W-:Y:S02]  /*1790*/  ULOP3.LUT UR22, UR17, 0x3fff, URZ, 0xc0, !UPT ;  /* 0x00003fff11167892 */ /* 0x000fe4000f8ec03f */
[----:B------:R-:W-:Y:S01]  /*17a0*/  @UP1 UIADD3 UR13, UR32, 0x10000, URZ ;  /* 0x00010000200d1890 */ /* 0x000fe2000fffe03f */
[----:B------:R-:W-:Y:S01]  /*17b0*/  @UP1 UMOV UR30, UR26 ;  /* 0x0000001a001e1c82 */ /* 0x000fe20008000000 */
[----:B------:R-:W-:Y:S01]  /*17c0*/  @UP1 UMOV UR31, UR27 ;  /* 0x0000001b001f1c82 */ /* 0x000fe20008000000 */
[----:B------:R-:W-:Y:S01]  /*17d0*/  UMOV UR21, 0x40000040 ;  /* 0x4000004000157882 */ /* 0x000fe20000000000 */
[----:B------:R-:W-:Y:S01]  /*17e0*/  UMOV UR23, 0x40000040 ;  /* 0x4000004000177882 */ /* 0x000fe20000000000 */
[----:B------:R-:W-:Y:S06]  /*17f0*/  BAR.SYNC.DEFER_BLOCKING 0x0 ;  /* 0x0000000000007b1d */ /* 0x000fec0000010000 */
[----:B------:R1:W-:Y:S02]  /*1800*/  @UP2 UTMALDG.2D [UR8], [UR6] ;  /* 0x00000008060025b4 */ /* 0x0003e40008008000 */
[----:B------:R-:W-:Y:S06]  /*1810*/  BAR.SYNC.DEFER_BLOCKING 0x0 ;  /* 0x0000000000007b1d */ /* 0x000fec0000010000 */
[----:B------:R1:W-:Y:S02]  /*1820*/  @UP3 UTMALDG.2D [UR12], [UR30] ;  /* 0x0000000c1e0035b4 */ /* 0x0003e40008008000 */
[----:B------:R-:W-:Y:S06]  /*1830*/  BAR.SYNC.DEFER_BLOCKING 0x0 ;  /* 0x0000000000007b1d */ /* 0x000fec0000010000 */
[----:B------:R-:W2:Y:S02]  /*1840*/  SYNCS.PHASECHK.TRANS64.TRYWAIT P0, [UR32+0x10000], R2 ;  /* 0x01000002ff0075a7 */ /* 0x000ea40008000160 */
[----:B-12---:R-:W-:Y:S05]  /*1850*/  @!P0 BRA `(.L_x_48) ;  /* 0x0000000400208947 */ /* 0x006fea0003800000 */
.L_x_50:
[----:B------:R-:W-:Y:S02]  /*1860*/  WARPGROUP.DEPBAR.LE gsb0, 0x0 ;  /* 0x00008000000079c5 */ /* 0x000fe40000010000 */
[----:B------:R-:W-:Y:S01]  /*1870*/  WARPGROUP.ARRIVE ;  /* 0x00000000000079c5 */ /* 0x000fe20000000000 */
[----:B------:R-:W-:Y:S01]  /*1880*/  UMOV UR6, URZ ;  /* 0x0000003f00067c82 */ /* 0x000fe20008000000 */
[----:B------:R-:W-:Y:S01]  /*1890*/  UMOV UR7, URZ ;  /* 0x0000003f00077c82 */ /* 0x000fe20008000000 */
[----:B------:R-:W-:Y:S02]  /*18a0*/  UIADD3 UR10, UR10, 0x40, URZ ;  /* 0x000000400a0a7890 */ /* 0x000fe4000fffe03f */
[----:B------:R-:W-:Y:S01]  /*18b0*/  UIADD3 UR5, UR5, 0x1, URZ ;  /* 0x0000000105057890 */ /* 0x000fe2000fffe03f */
[----:B------:R-:W-:Y:S01]  /*18c0*/  HGMMA.64x32x16.F32 R24, gdesc[UR20], R24 ;  /* 0x00600000141879f0 */ /* 0x000fe20008700818 */
[----:B------:R-:W-:Y:S02]  /*18d0*/  UIADD3 UR20, UP0, UR20, 0x2, URZ ;  /* 0x0000000214147890 */ /* 0x000fe4000ff1e03f */
[----:B------:R-:W-:Y:S01]  /*18e0*/  UIADD3 UR22, UP1, UR22, 0x2, URZ ;  /* 0x0000000216167890 */ /* 0x000fe2000ff3e03f */
[----:B---3--:R-:W-:Y:S01]  /*18f0*/  ISETP.LE.AND P0, PT, R4, UR10, PT ;  /* 0x0000000a04007c0c */ /* 0x008fe2000bf03270 */
[----:B------:R-:W-:-:S02]  /*1900*/  UIADD3.X UR21, UR6, 0x40000040, URZ, UP0, !UPT ;  /* 0x4000004006157890 */ /* 0x000fc400087fe43f */
[----:B------:R-:W-:Y:S02]  /*1910*/  UIADD3.X UR23, UR7, 0x40000040, URZ, UP1, !UPT ;  /* 0x4000004007177890 */ /* 0x000fe40008ffe43f */
[----:B------:R-:W-:Y:S02]  /*1920*/  UIADD3.64 UR32, UR20, 0x2, URZ ;  /* 0x0000000214207897 */ /* 0x000fe4000fffe03f */
[----:B------:R-:W-:Y:S02]  /*1930*/  UIADD3.64 UR34, UR22, 0x2, URZ ;  /* 0x0000000216227897 */ /* 0x000fe4000fffe03f */
[----:B------:R-:W-:-:S04]  /*1940*/  UISETP.NE.U32.AND UP0, UPT, UR5, 0x4, UPT ;  /* 0x000000040500788c */ /* 0x000fc8000bf05070 */
[----:B------:R-:W-:Y:S02]  /*1950*/  USEL UR6, URZ, 0x1, UP0 ;  /* 0x000000013f067887 */ /* 0x000fe40008000000 */
[----:B------:R-:W-:Y:S02]  /*1960*/  USEL UR5, UR5, URZ, UP0 ;  /* 0x0000003f05057287 */ /* 0x000fe40008000000 */
[----:B------:R-:W-:Y:S01]  /*1970*/  ULOP3.LUT UR4, UR4, UR6, URZ, 0x3c, !UPT ;  /* 0x0000000604047292 */ /* 0x000fe2000f8e3c3f */
[----:B------:R-:W-:Y:S01]  /*1980*/  HGMMA.64x32x16.F32 R24, gdesc[UR20], R24 ;  /* 0x00600000141879f0 */ /* 0x000fe20008700818 */
[----:B------:R-:W-:Y:S02]  /*1990*/  UIADD3.64 UR20, UR20, 0x4, URZ ;  /* 0x0000000414147897 */ /* 0x000fe4000fffe03f */
[----:B------:R-:W-:Y:S01]  /*19a0*/  UIADD3.64 UR22, UR22, 0x4, URZ ;  /* 0x0000000416167897 */ /* 0x000fe2000fffe03f */
[----:B------:R-:W-:Y:S08]  /*19b0*/  HGMMA.64x32x16.F32 R24, gdesc[UR32], R24 ;  /* 0x00600000201879f0 */ /* 0x000ff00008700818 */
[----:B------:R-:W-:Y:S01]  /*19c0*/  HGMMA.64x32x16.F32 R24, gdesc[UR20], R24, gsb0 ;  /* 0x00600000141879f0 */ /* 0x000fe20008000818 */
[----:B------:R-:W-:Y:S05]  /*19d0*/  @!P0 BRA `(.L_x_49) ;  /* 0xfffffffc00008947 */ /* 0x000fea000383ffff */
.L_x_47:
[----:B------:R-:W-:Y:S02]  /*19e0*/  WARPGROUP.DEPBAR.LE gsb0, 0x0 ;  /* 0x00008000000079c5 */ /* 0x000fe40000010000 */
[----:B----4-:R-:W-:Y:S01]  /*19f0*/  BAR.SYNC.DEFER_BLOCKING 0x0 ;  /* 0x0000000000007b1d */ /* 0x010fe20000010000 */
[C---:B-1----:R-:W-:Y:S01]  /*1a00*/  IMAD.SHL.U32 R2, R0.reuse, 0x40, RZ ;  /* 0x0000004000027824 */ /* 0x042fe200078e00ff */
[----:B---3--:R-:W-:Y:S01]  /*1a10*/  SHF.R.U32.HI R4, RZ, 0x1, R0 ;  /* 0x00000001ff047819 */ /* 0x008fe20000011600 */
[----:B------:R-:W-:Y:S01]  /*1a20*/  IMAD.SHL.U32 R3, R0, 0x10, RZ ;  /* 0x0000001000037824 */ /* 0x000fe200078e00ff */
[----:B------:R-:W-:Y:S02]  /*1a30*/  F2FP.F16.F32.PACK_AB R24, R25, R24 ;  /* 0x000000181918723e */ /* 0x000fe400000000ff */
[----:B------:R-:W-:Y:S02]  /*1a40*/  ELECT P0, URZ, PT ;  /* 0x00000000003f782f */ /* 0x000fe40003800000 */
[----:B------:R-:W-:Y:S01]  /*1a50*/  LOP3.LUT R2, R2, 0x1800, RZ, 0xc0, !PT ;  /* 0x0000180002027812 */ /* 0x000fe200078ec0ff */
[----:B------:R-:W-:Y:S01]  /*1a60*/  UMOV UR17, UR15 ;  /* 0x0000000f00117c82 */ /* 0x000fe20008000000 */
[----:B------:R-:W-:Y:S01]  /*1a70*/  LOP3.LUT R5, R4, 0x40, RZ, 0xc0, !PT ;  /* 0x0000004004057812 */ /* 0x000fe200078ec0ff */
[----:B------:R-:W-:Y:S01]  /*1a80*/  UMOV UR18, UR11 ;  /* 0x0000000b00127c82 */ /* 0x000fe20008000000 */
[----:B------:R-:W-:-:S02]  /*1a90*/  LOP3.LUT R2, R2, 0x70, R3, 0xf8, !PT ;  /* 0x0000007002027812 */ /* 0x000fc400078ef803 */
[----:B------:R-:W-:Y:S01]  /*1aa0*/  LOP3.LUT R5, R5, 0x10, R0, 0xf8, !PT ;  /* 0x0000001005057812 */ /* 0x000fe200078ef800 */
[----:B------:R-:W-:Y:S01]  /*1ab0*/  IMAD.SHL.U32 R0, R0, 0x80, RZ ;  /* 0x0000008000007824 */ /* 0x000fe200078e00ff */
[----:B------:R-:W-:Y:S02]  /*1ac0*/  F2FP.F16.F32.PACK_AB R25, R27, R26 ;  /* 0x0000001a1b19723e */ /* 0x000fe400000000ff */
[----:B------:R-:W-:Y:S02]  /*1ad0*/  LOP3.LUT R5, R2, R5, RZ, 0x3c, !PT ;  /* 0x0000000502057212 */ /* 0x000fe400078e3cff */
[----:B------:R-:W-:Y:S02]  /*1ae0*/  F2FP.F16.F32.PACK_AB R32, R33, R32 ;  /* 0x000000202120723e */ /* 0x000fe400000000ff */
[----:B------:R-:W-:Y:S02]  /*1af0*/  LOP3.LUT R0, R5, 0x780, R0, 0xf8, !PT ;  /* 0x0000078005007812 */ /* 0x000fe400078ef800 */
[----:B------:R-:W-:Y:S01]  /*1b00*/  F2FP.F16.F32.PACK_AB R26, R29, R28 ;  /* 0x0000001c1d1a723e */ /* 0x000fe200000000ff */
[----:B------:R-:W1:Y:S02]  /*1b10*/  @!P2 SYNCS.CCTL.IV [UR16+0x10000] ;  /* 0x01000000ff00a9b1 */ /* 0x000e640008000010 */
[----:B-1----:R-:W-:Y:S01]  /*1b20*/  BAR.SYNC.DEFER_BLOCKING 0x0 ;  /* 0x0000000000007b1d */ /* 0x002fe20000010000 */
[C---:B------:R-:W-:Y:S01]  /*1b30*/  LOP3.LUT R2, R0.reuse, 0x20, RZ, 0x3c, !PT ;  /* 0x0000002000027812 */ /* 0x040fe200078e3cff */
[----:B------:R-:W-:Y:S01]  /*1b40*/  VIADD R0, R0, UR16 ;  /* 0x0000001000007c36 */ /* 0x000fe20008000000 */
[----:B------:R-:W-:-:S02]  /*1b50*/  F2FP.F16.F32.PACK_AB R27, R31, R30 ;  /* 0x0000001e1f1b723e */ /* 0x000fc400000000ff */
[----:B------:R-:W-:Y:S01]  /*1b60*/  F2FP.F16.F32.PACK_AB R33, R35, R34 ;  /* 0x000000222321723e */ /* 0x000fe200000000ff */
[----:B------:R-:W-:Y:S01]  /*1b70*/  VIADD R2, R2, UR16 ;  /* 0x0000001002027c36 */ /* 0x000fe20008000000 */
[----:B------:R-:W-:Y:S02]  /*1b80*/  F2FP.F16.F32.PACK_AB R34, R37, R36 ;  /* 0x000000242522723e */ /* 0x000fe400000000ff */
[----:B------:R-:W-:Y:S02]  /*1b90*/  F2FP.F16.F32.PACK_AB R35, R39, R38 ;  /* 0x000000262723723e */ /* 0x000fe400000000ff */
[----:B------:R-:W-:Y:S01]  /*1ba0*/  ISETP.LT.U32.AND P0, PT, R6, 0x20, P0 ;  /* 0x000000200600780c */ /* 0x000fe20000701070 */
[----:B------:R-:W1:Y:S02]  /*1bb0*/  @!P2 SYNCS.CCTL.IV [UR16+0x10008] ;  /* 0x01000800ff00a9b1 */ /* 0x000e640008000010 */
[----:B-1----:R-:W-:Y:S10]  /*1bc0*/  BAR.SYNC.DEFER_BLOCKING 0x0 ;  /* 0x0000000000007b1d */ /* 0x002ff40000010000 */
[----:B------:R-:W-:Y:S01]  /*1bd0*/  VOTEU.ANY UP0, P0 ;  /* 0x00000000003f7886 */ /* 0x000fe20000000100 */
[----:B------:R-:W-:-:S04]  /*1be0*/  VOTEU.ANY UP1, P0 ;  /* 0x00000000003f7886 */ /* 0x000fc80000020100 */
[----:B--2---:R-:W-:Y:S01]  /*1bf0*/  @UP0 UMOV UR6, UR28 ;  /* 0x0000001c00060c82 */ /* 0x004fe20008000000 */
[----:B------:R-:W-:Y:S01]  /*1c00*/  @UP0 UMOV UR7, UR29 ;  /* 0x0000001d00070c82 */ /* 0x000fe20008000000 */
[----:B------:R-:W1:Y:S02]  /*1c10*/  @!P2 SYNCS.CCTL.IV [UR16+0x10010] ;  /* 0x01001000ff00a9b1 */ /* 0x000e640008000010 */
[----:B-1----:R-:W-:Y:S06]  /*1c20*/  BAR.SYNC.DEFER_BLOCKING 0x0 ;  /* 0x0000000000007b1d */ /* 0x002fec0000010000 */
[----:B------:R-:W1:Y:S02]  /*1c30*/  @!P2 SYNCS.CCTL.IV [UR16+0x10018] ;  /* 0x01001800ff00a9b1 */ /* 0x000e640008000010 */
[----:B-1----:R-:W-:Y:S04]  /*1c40*/  STSM.16.M88.4 [R0], R24 ;  /* 0x0000001800007844 */ /* 0x002fe80000000200 */
[----:B------:R-:W-:Y:S01]  /*1c50*/  STSM.16.M88.4 [R2], R32 ;  /* 0x0000002002007844 */ /* 0x000fe20000000200 */
[----:B------:R1:W-:Y:S06]  /*1c60*/  MEMBAR.ALL.CTA ;  /* 0x0000000000007992 */ /* 0x0003ec0000008000 */
[----:B-1----:R-:W1:Y:S02]  /*1c70*/  FENCE.VIEW.ASYNC.S ;  /* 0x00000000000073c6 */ /* 0x002e640000000000 */
[----:B-1----:R-:W-:Y:S06]  /*1c80*/  BAR.SYNC.DEFER_BLOCKING 0x0 ;  /* 0x0000000000007b1d */ /* 0x002fec0000010000 */
[----:B------:R1:W-:Y:S01]  /*1c90*/  @UP1 UTMASTG.2D [UR16], [UR6] ;  /* 0x00000010060013b5 */ /* 0x0003e20008008000 */
[----:B------:R0:W-:Y:S01]  /*1ca0*/  UTMACMDFLUSH ;  /* 0x00000000000079b7 */ /* 0x0001e20000000000 */
[----:B------:R-:W-:-:S04]  /*1cb0*/  DEPBAR.LE SB0, 0x0 ;  /* 0x000080000000791a */ /* 0x000fc80000000000 */
[----:B------:R-:W-:Y:S06]  /*1cc0*/  BAR.SYNC.DEFER_BLOCKING 0x0 ;  /* 0x0000000000007b1d */ /* 0x000fec0000010000 */
[----:B-1----:R-:W-:Y:S05]  /*1cd0*/  EXIT ;  /* 0x000000000000794d */ /* 0x002fea0003800000 */
.L_x_48:
[----:B------:R-:W1:Y:S02]  /*1ce0*/  SYNCS.PHASECHK.TRANS64.TRYWAIT P0, [UR32+0x10000], R2 ;  /* 0x01000002ff0075a7 */ /* 0x000e640008000160 */
[----:B-1----:R-:W-:Y:S05]  /*1cf0*/  @!P0 BRA `(.L_x_48) ;  /* 0xfffffffc00f88947 */ /* 0x002fea000383ffff */
[----:B------:R-:W-:Y:S05]  /*1d00*/  BRA `(.L_x_50) ;  /* 0xfffffff800d47947 */ /* 0x000fea000383ffff */
.L_x_51:
[----:B------:R-:W-:-:S00]  /*1d10*/  BRA `(.L_x_51) ;  /* 0xfffffffc00fc7947 */ /* 0x000fc0000383ffff */
[----:B------:R-:W-:-:S00]  /*1d20*/  NOP ;  /* 0x0000000000007918 */ /* 0x000fc00000000000 */
        /* <DEDUP_REMOVED lines=13> */
.L_x_52:


//--------------------- .nv.shared.gluon_wgmma    --------------------------
	.section	.nv.shared.gluon_wgmma,"aw",@nobits
	.sectionflags	@""
	.align	16
	.zero		1024


//--------------------- .nv.shared.reserved.0     --------------------------
	.section	.nv.shared.reserved.0,"aw",@nobits
	.weak		__nv_reservedSMEM_offset_0_alias
	.size		__nv_reservedSMEM_offset_0_alias, 0, 0
	.other		__nv_reservedSMEM_offset_0_alias,@"STO_CUDA_RESERVED_SHARED STV_DEFAULT"
__nv_reservedSMEM_offset_0_alias:
	.zero		0


//--------------------- .nv.constant0.gluon_wgmma --------------------------
	.section	.nv.constant0.gluon_wgmma,"a",@progbits
	.sectionflags	@""
	.align	4
.nv.constant0.gluon_wgmma:
	.zero		608


//--------------------- SYMBOLS --------------------------

	.type		.nv.reservedSmem.offset0,@object
	.size		.nv.reservedSmem.offset0,0x4
